//
// Generated by NVIDIA NVVM Compiler
//
// Compiler Build ID: CL-36424714
// Cuda compilation tools, release 13.0, V13.0.88
// Based on NVVM 20.0.0
//

.version 9.0
.target sm_100
.address_size 64

	// .globl	_Z21softmax_f32_f32_naiveILi4EEvPfiiS0_
.extern .shared .align 16 .b8 s_row[];

.visible .entry _Z21softmax_f32_f32_naiveILi4EEvPfiiS0_(
	.param .u64 .ptr .align 1 _Z21softmax_f32_f32_naiveILi4EEvPfiiS0__param_0,
	.param .u32 _Z21softmax_f32_f32_naiveILi4EEvPfiiS0__param_1,
	.param .u32 _Z21softmax_f32_f32_naiveILi4EEvPfiiS0__param_2,
	.param .u64 .ptr .align 1 _Z21softmax_f32_f32_naiveILi4EEvPfiiS0__param_3
)
{
	.reg .pred 	%p<20>;
	.reg .b32 	%r<117>;
	.reg .b32 	%f<270>;
	.reg .b64 	%rd<22>;

	ld.param.u64 	%rd6, [_Z21softmax_f32_f32_naiveILi4EEvPfiiS0__param_0];
	ld.param.u32 	%r36, [_Z21softmax_f32_f32_naiveILi4EEvPfiiS0__param_1];
	ld.param.u32 	%r35, [_Z21softmax_f32_f32_naiveILi4EEvPfiiS0__param_2];
	ld.param.u64 	%rd7, [_Z21softmax_f32_f32_naiveILi4EEvPfiiS0__param_3];
	cvta.to.global.u64 	%rd1, %rd7;
	cvta.to.global.u64 	%rd2, %rd6;
	mov.u32 	%r37, %tid.x;
	and.b32  	%r114, %r37, 31;
	shr.u32 	%r38, %r37, 5;
	mov.u32 	%r39, %ctaid.x;
	shl.b32 	%r40, %r39, 2;
	add.s32 	%r2, %r40, %r38;
	setp.ge.s32 	%p1, %r2, %r36;
	@%p1 bra 	$L__BB0_20;
	setp.ge.s32 	%p2, %r114, %r35;
	mov.f32 	%f269, 0f00000000;
	@%p2 bra 	$L__BB0_13;
	mul.lo.s32 	%r3, %r35, %r2;
	not.b32 	%r41, %r114;
	add.s32 	%r4, %r35, %r41;
	shr.u32 	%r42, %r4, 5;
	add.s32 	%r5, %r42, 1;
	and.b32  	%r6, %r5, 7;
	setp.lt.u32 	%p3, %r4, 224;
	mov.f32 	%f269, 0f00000000;
	mov.u32 	%r111, %r114;
	@%p3 bra 	$L__BB0_5;
	and.b32  	%r43, %r5, 268435448;
	neg.s32 	%r110, %r43;
	add.s64 	%rd3, %rd2, 512;
	add.s32 	%r109, %r3, %r114;
	mov.f32 	%f269, 0f00000000;
	mov.u32 	%r111, %r114;
$L__BB0_4:
	.pragma "nounroll";
	mul.wide.s32 	%rd8, %r109, 4;
	add.s64 	%rd9, %rd3, %rd8;
	ld.global.f32 	%f18, [%rd9+-512];
	fma.rn.f32 	%f19, %f18, 0f3BBB989D, 0f3F000000;
	cvt.sat.f32.f32 	%f20, %f19;
	mov.f32 	%f21, 0f4B400001;
	mov.f32 	%f22, 0f437C0000;
	fma.rm.f32 	%f23, %f20, %f22, %f21;
	add.f32 	%f24, %f23, 0fCB40007F;
	neg.f32 	%f25, %f24;
	fma.rn.f32 	%f26, %f18, 0f3FB8AA3B, %f25;
	fma.rn.f32 	%f27, %f18, 0f32A57060, %f26;
	mov.b32 	%r44, %f23;
	shl.b32 	%r45, %r44, 23;
	mov.b32 	%f28, %r45;
	ex2.approx.ftz.f32 	%f29, %f27;
	fma.rn.f32 	%f30, %f29, %f28, %f269;
	ld.global.f32 	%f31, [%rd9+-384];
	fma.rn.f32 	%f32, %f31, 0f3BBB989D, 0f3F000000;
	cvt.sat.f32.f32 	%f33, %f32;
	fma.rm.f32 	%f34, %f33, %f22, %f21;
	add.f32 	%f35, %f34, 0fCB40007F;
	neg.f32 	%f36, %f35;
	fma.rn.f32 	%f37, %f31, 0f3FB8AA3B, %f36;
	fma.rn.f32 	%f38, %f31, 0f32A57060, %f37;
	mov.b32 	%r46, %f34;
	shl.b32 	%r47, %r46, 23;
	mov.b32 	%f39, %r47;
	ex2.approx.ftz.f32 	%f40, %f38;
	fma.rn.f32 	%f41, %f40, %f39, %f30;
	ld.global.f32 	%f42, [%rd9+-256];
	fma.rn.f32 	%f43, %f42, 0f3BBB989D, 0f3F000000;
	cvt.sat.f32.f32 	%f44, %f43;
	fma.rm.f32 	%f45, %f44, %f22, %f21;
	add.f32 	%f46, %f45, 0fCB40007F;
	neg.f32 	%f47, %f46;
	fma.rn.f32 	%f48, %f42, 0f3FB8AA3B, %f47;
	fma.rn.f32 	%f49, %f42, 0f32A57060, %f48;
	mov.b32 	%r48, %f45;
	shl.b32 	%r49, %r48, 23;
	mov.b32 	%f50, %r49;
	ex2.approx.ftz.f32 	%f51, %f49;
	fma.rn.f32 	%f52, %f51, %f50, %f41;
	ld.global.f32 	%f53, [%rd9+-128];
	fma.rn.f32 	%f54, %f53, 0f3BBB989D, 0f3F000000;
	cvt.sat.f32.f32 	%f55, %f54;
	fma.rm.f32 	%f56, %f55, %f22, %f21;
	add.f32 	%f57, %f56, 0fCB40007F;
	neg.f32 	%f58, %f57;
	fma.rn.f32 	%f59, %f53, 0f3FB8AA3B, %f58;
	fma.rn.f32 	%f60, %f53, 0f32A57060, %f59;
	mov.b32 	%r50, %f56;
	shl.b32 	%r51, %r50, 23;
	mov.b32 	%f61, %r51;
	ex2.approx.ftz.f32 	%f62, %f60;
	fma.rn.f32 	%f63, %f62, %f61, %f52;
	ld.global.f32 	%f64, [%rd9];
	fma.rn.f32 	%f65, %f64, 0f3BBB989D, 0f3F000000;
	cvt.sat.f32.f32 	%f66, %f65;
	fma.rm.f32 	%f67, %f66, %f22, %f21;
	add.f32 	%f68, %f67, 0fCB40007F;
	neg.f32 	%f69, %f68;
	fma.rn.f32 	%f70, %f64, 0f3FB8AA3B, %f69;
	fma.rn.f32 	%f71, %f64, 0f32A57060, %f70;
	mov.b32 	%r52, %f67;
	shl.b32 	%r53, %r52, 23;
	mov.b32 	%f72, %r53;
	ex2.approx.ftz.f32 	%f73, %f71;
	fma.rn.f32 	%f74, %f73, %f72, %f63;
	ld.global.f32 	%f75, [%rd9+128];
	fma.rn.f32 	%f76, %f75, 0f3BBB989D, 0f3F000000;
	cvt.sat.f32.f32 	%f77, %f76;
	fma.rm.f32 	%f78, %f77, %f22, %f21;
	add.f32 	%f79, %f78, 0fCB40007F;
	neg.f32 	%f80, %f79;
	fma.rn.f32 	%f81, %f75, 0f3FB8AA3B, %f80;
	fma.rn.f32 	%f82, %f75, 0f32A57060, %f81;
	mov.b32 	%r54, %f78;
	shl.b32 	%r55, %r54, 23;
	mov.b32 	%f83, %r55;
	ex2.approx.ftz.f32 	%f84, %f82;
	fma.rn.f32 	%f85, %f84, %f83, %f74;
	ld.global.f32 	%f86, [%rd9+256];
	fma.rn.f32 	%f87, %f86, 0f3BBB989D, 0f3F000000;
	cvt.sat.f32.f32 	%f88, %f87;
	fma.rm.f32 	%f89, %f88, %f22, %f21;
	add.f32 	%f90, %f89, 0fCB40007F;
	neg.f32 	%f91, %f90;
	fma.rn.f32 	%f92, %f86, 0f3FB8AA3B, %f91;
	fma.rn.f32 	%f93, %f86, 0f32A57060, %f92;
	mov.b32 	%r56, %f89;
	shl.b32 	%r57, %r56, 23;
	mov.b32 	%f94, %r57;
	ex2.approx.ftz.f32 	%f95, %f93;
	fma.rn.f32 	%f96, %f95, %f94, %f85;
	ld.global.f32 	%f97, [%rd9+384];
	fma.rn.f32 	%f98, %f97, 0f3BBB989D, 0f3F000000;
	cvt.sat.f32.f32 	%f99, %f98;
	fma.rm.f32 	%f100, %f99, %f22, %f21;
	add.f32 	%f101, %f100, 0fCB40007F;
	neg.f32 	%f102, %f101;
	fma.rn.f32 	%f103, %f97, 0f3FB8AA3B, %f102;
	fma.rn.f32 	%f104, %f97, 0f32A57060, %f103;
	mov.b32 	%r58, %f100;
	shl.b32 	%r59, %r58, 23;
	mov.b32 	%f105, %r59;
	ex2.approx.ftz.f32 	%f106, %f104;
	fma.rn.f32 	%f269, %f106, %f105, %f96;
	add.s32 	%r111, %r111, 256;
	add.s32 	%r110, %r110, 8;
	add.s32 	%r109, %r109, 256;
	setp.eq.s32 	%p4, %r110, 0;
	@%p4 bra 	$L__BB0_5;
	bra.uni 	$L__BB0_4;
$L__BB0_5:
	setp.eq.s32 	%p5, %r6, 0;
	@%p5 bra 	$L__BB0_13;
	setp.lt.u32 	%p6, %r6, 4;
	@%p6 bra 	$L__BB0_8;
	add.s32 	%r60, %r111, %r3;
	mul.wide.s32 	%rd10, %r60, 4;
	add.s64 	%rd11, %rd2, %rd10;
	ld.global.f32 	%f108, [%rd11];
	fma.rn.f32 	%f109, %f108, 0f3BBB989D, 0f3F000000;
	cvt.sat.f32.f32 	%f110, %f109;
	mov.f32 	%f111, 0f4B400001;
	mov.f32 	%f112, 0f437C0000;
	fma.rm.f32 	%f113, %f110, %f112, %f111;
	add.f32 	%f114, %f113, 0fCB40007F;
	neg.f32 	%f115, %f114;
	fma.rn.f32 	%f116, %f108, 0f3FB8AA3B, %f115;
	fma.rn.f32 	%f117, %f108, 0f32A57060, %f116;
	mov.b32 	%r61, %f113;
	shl.b32 	%r62, %r61, 23;
	mov.b32 	%f118, %r62;
	ex2.approx.ftz.f32 	%f119, %f117;
	fma.rn.f32 	%f120, %f119, %f118, %f269;
	ld.global.f32 	%f121, [%rd11+128];
	fma.rn.f32 	%f122, %f121, 0f3BBB989D, 0f3F000000;
	cvt.sat.f32.f32 	%f123, %f122;
	fma.rm.f32 	%f124, %f123, %f112, %f111;
	add.f32 	%f125, %f124, 0fCB40007F;
	neg.f32 	%f126, %f125;
	fma.rn.f32 	%f127, %f121, 0f3FB8AA3B, %f126;
	fma.rn.f32 	%f128, %f121, 0f32A57060, %f127;
	mov.b32 	%r63, %f124;
	shl.b32 	%r64, %r63, 23;
	mov.b32 	%f129, %r64;
	ex2.approx.ftz.f32 	%f130, %f128;
	fma.rn.f32 	%f131, %f130, %f129, %f120;
	ld.global.f32 	%f132, [%rd11+256];
	fma.rn.f32 	%f133, %f132, 0f3BBB989D, 0f3F000000;
	cvt.sat.f32.f32 	%f134, %f133;
	fma.rm.f32 	%f135, %f134, %f112, %f111;
	add.f32 	%f136, %f135, 0fCB40007F;
	neg.f32 	%f137, %f136;
	fma.rn.f32 	%f138, %f132, 0f3FB8AA3B, %f137;
	fma.rn.f32 	%f139, %f132, 0f32A57060, %f138;
	mov.b32 	%r65, %f135;
	shl.b32 	%r66, %r65, 23;
	mov.b32 	%f140, %r66;
	ex2.approx.ftz.f32 	%f141, %f139;
	fma.rn.f32 	%f142, %f141, %f140, %f131;
	ld.global.f32 	%f143, [%rd11+384];
	fma.rn.f32 	%f144, %f143, 0f3BBB989D, 0f3F000000;
	cvt.sat.f32.f32 	%f145, %f144;
	fma.rm.f32 	%f146, %f145, %f112, %f111;
	add.f32 	%f147, %f146, 0fCB40007F;
	neg.f32 	%f148, %f147;
	fma.rn.f32 	%f149, %f143, 0f3FB8AA3B, %f148;
	fma.rn.f32 	%f150, %f143, 0f32A57060, %f149;
	mov.b32 	%r67, %f146;
	shl.b32 	%r68, %r67, 23;
	mov.b32 	%f151, %r68;
	ex2.approx.ftz.f32 	%f152, %f150;
	fma.rn.f32 	%f269, %f152, %f151, %f142;
	add.s32 	%r111, %r111, 128;
$L__BB0_8:
	and.b32  	%r69, %r5, 3;
	setp.eq.s32 	%p7, %r69, 0;
	@%p7 bra 	$L__BB0_13;
	setp.eq.s32 	%p8, %r69, 1;
	@%p8 bra 	$L__BB0_11;
	add.s32 	%r70, %r111, %r3;
	mul.wide.s32 	%rd12, %r70, 4;
	add.s64 	%rd13, %rd2, %rd12;
	ld.global.f32 	%f154, [%rd13];
	fma.rn.f32 	%f155, %f154, 0f3BBB989D, 0f3F000000;
	cvt.sat.f32.f32 	%f156, %f155;
	mov.f32 	%f157, 0f4B400001;
	mov.f32 	%f158, 0f437C0000;
	fma.rm.f32 	%f159, %f156, %f158, %f157;
	add.f32 	%f160, %f159, 0fCB40007F;
	neg.f32 	%f161, %f160;
	fma.rn.f32 	%f162, %f154, 0f3FB8AA3B, %f161;
	fma.rn.f32 	%f163, %f154, 0f32A57060, %f162;
	mov.b32 	%r71, %f159;
	shl.b32 	%r72, %r71, 23;
	mov.b32 	%f164, %r72;
	ex2.approx.ftz.f32 	%f165, %f163;
	fma.rn.f32 	%f166, %f165, %f164, %f269;
	ld.global.f32 	%f167, [%rd13+128];
	fma.rn.f32 	%f168, %f167, 0f3BBB989D, 0f3F000000;
	cvt.sat.f32.f32 	%f169, %f168;
	fma.rm.f32 	%f170, %f169, %f158, %f157;
	add.f32 	%f171, %f170, 0fCB40007F;
	neg.f32 	%f172, %f171;
	fma.rn.f32 	%f173, %f167, 0f3FB8AA3B, %f172;
	fma.rn.f32 	%f174, %f167, 0f32A57060, %f173;
	mov.b32 	%r73, %f170;
	shl.b32 	%r74, %r73, 23;
	mov.b32 	%f175, %r74;
	ex2.approx.ftz.f32 	%f176, %f174;
	fma.rn.f32 	%f269, %f176, %f175, %f166;
	add.s32 	%r111, %r111, 64;
$L__BB0_11:
	and.b32  	%r75, %r4, 32;
	setp.ne.s32 	%p9, %r75, 0;
	@%p9 bra 	$L__BB0_13;
	add.s32 	%r76, %r111, %r3;
	mul.wide.s32 	%rd14, %r76, 4;
	add.s64 	%rd15, %rd2, %rd14;
	ld.global.f32 	%f177, [%rd15];
	fma.rn.f32 	%f178, %f177, 0f3BBB989D, 0f3F000000;
	cvt.sat.f32.f32 	%f179, %f178;
	mov.f32 	%f180, 0f4B400001;
	mov.f32 	%f181, 0f437C0000;
	fma.rm.f32 	%f182, %f179, %f181, %f180;
	add.f32 	%f183, %f182, 0fCB40007F;
	neg.f32 	%f184, %f183;
	fma.rn.f32 	%f185, %f177, 0f3FB8AA3B, %f184;
	fma.rn.f32 	%f186, %f177, 0f32A57060, %f185;
	mov.b32 	%r77, %f182;
	shl.b32 	%r78, %r77, 23;
	mov.b32 	%f187, %r78;
	ex2.approx.ftz.f32 	%f188, %f186;
	fma.rn.f32 	%f269, %f188, %f187, %f269;
$L__BB0_13:
	setp.lt.s32 	%p10, %r114, %r35;
	mov.b32 	%r79, %f269;
	shfl.sync.bfly.b32	%r80|%p11, %r79, 16, 31, -1;
	mov.b32 	%f189, %r80;
	add.f32 	%f190, %f269, %f189;
	mov.b32 	%r81, %f190;
	shfl.sync.bfly.b32	%r82|%p12, %r81, 8, 31, -1;
	mov.b32 	%f191, %r82;
	add.f32 	%f192, %f190, %f191;
	mov.b32 	%r83, %f192;
	shfl.sync.bfly.b32	%r84|%p13, %r83, 4, 31, -1;
	mov.b32 	%f193, %r84;
	add.f32 	%f194, %f192, %f193;
	mov.b32 	%r85, %f194;
	shfl.sync.bfly.b32	%r86|%p14, %r85, 2, 31, -1;
	mov.b32 	%f195, %r86;
	add.f32 	%f196, %f194, %f195;
	mov.b32 	%r87, %f196;
	shfl.sync.bfly.b32	%r88|%p15, %r87, 1, 31, -1;
	mov.b32 	%f197, %r88;
	add.f32 	%f13, %f196, %f197;
	@%p10 bra 	$L__BB0_14;
	bra.uni 	$L__BB0_20;
$L__BB0_14:
	mul.lo.s32 	%r20, %r35, %r2;
	not.b32 	%r89, %r114;
	add.s32 	%r21, %r35, %r89;
	and.b32  	%r90, %r21, 96;
	setp.eq.s32 	%p16, %r90, 96;
	@%p16 bra 	$L__BB0_17;
	shr.u32 	%r91, %r21, 5;
	add.s32 	%r92, %r91, 1;
	and.b32  	%r93, %r92, 3;
	add.s32 	%r113, %r20, %r114;
	neg.s32 	%r112, %r93;
	shl.b32 	%r94, %r92, 5;
	and.b32  	%r95, %r94, 96;
	or.b32  	%r114, %r95, %r114;
$L__BB0_16:
	.pragma "nounroll";
	mul.wide.s32 	%rd16, %r113, 4;
	add.s64 	%rd17, %rd1, %rd16;
	add.s64 	%rd18, %rd2, %rd16;
	ld.global.f32 	%f198, [%rd18];
	fma.rn.f32 	%f199, %f198, 0f3BBB989D, 0f3F000000;
	cvt.sat.f32.f32 	%f200, %f199;
	mov.f32 	%f201, 0f4B400001;
	mov.f32 	%f202, 0f437C0000;
	fma.rm.f32 	%f203, %f200, %f202, %f201;
	add.f32 	%f204, %f203, 0fCB40007F;
	neg.f32 	%f205, %f204;
	fma.rn.f32 	%f206, %f198, 0f3FB8AA3B, %f205;
	fma.rn.f32 	%f207, %f198, 0f32A57060, %f206;
	mov.b32 	%r96, %f203;
	shl.b32 	%r97, %r96, 23;
	mov.b32 	%f208, %r97;
	ex2.approx.ftz.f32 	%f209, %f207;
	mul.f32 	%f210, %f209, %f208;
	div.rn.f32 	%f211, %f210, %f13;
	st.global.f32 	[%rd17], %f211;
	add.s32 	%r113, %r113, 32;
	add.s32 	%r112, %r112, 1;
	setp.ne.s32 	%p17, %r112, 0;
	@%p17 bra 	$L__BB0_16;
$L__BB0_17:
	setp.lt.u32 	%p18, %r21, 96;
	@%p18 bra 	$L__BB0_20;
	add.s64 	%rd4, %rd2, 256;
	add.s32 	%r115, %r114, %r20;
	add.s64 	%rd5, %rd1, 256;
$L__BB0_19:
	mul.wide.s32 	%rd19, %r115, 4;
	add.s64 	%rd20, %rd4, %rd19;
	add.s64 	%rd21, %rd5, %rd19;
	ld.global.f32 	%f212, [%rd20+-256];
	fma.rn.f32 	%f213, %f212, 0f3BBB989D, 0f3F000000;
	cvt.sat.f32.f32 	%f214, %f213;
	mov.f32 	%f215, 0f4B400001;
	mov.f32 	%f216, 0f437C0000;
	fma.rm.f32 	%f217, %f214, %f216, %f215;
	add.f32 	%f218, %f217, 0fCB40007F;
	neg.f32 	%f219, %f218;
	fma.rn.f32 	%f220, %f212, 0f3FB8AA3B, %f219;
	fma.rn.f32 	%f221, %f212, 0f32A57060, %f220;
	mov.b32 	%r98, %f217;
	shl.b32 	%r99, %r98, 23;
	mov.b32 	%f222, %r99;
	ex2.approx.ftz.f32 	%f223, %f221;
	mul.f32 	%f224, %f223, %f222;
	div.rn.f32 	%f225, %f224, %f13;
	st.global.f32 	[%rd21+-256], %f225;
	ld.global.f32 	%f226, [%rd20+-128];
	fma.rn.f32 	%f227, %f226, 0f3BBB989D, 0f3F000000;
	cvt.sat.f32.f32 	%f228, %f227;
	fma.rm.f32 	%f229, %f228, %f216, %f215;
	add.f32 	%f230, %f229, 0fCB40007F;
	neg.f32 	%f231, %f230;
	fma.rn.f32 	%f232, %f226, 0f3FB8AA3B, %f231;
	fma.rn.f32 	%f233, %f226, 0f32A57060, %f232;
	mov.b32 	%r100, %f229;
	shl.b32 	%r101, %r100, 23;
	mov.b32 	%f234, %r101;
	ex2.approx.ftz.f32 	%f235, %f233;
	mul.f32 	%f236, %f235, %f234;
	div.rn.f32 	%f237, %f236, %f13;
	st.global.f32 	[%rd21+-128], %f237;
	ld.global.f32 	%f238, [%rd20];
	fma.rn.f32 	%f239, %f238, 0f3BBB989D, 0f3F000000;
	cvt.sat.f32.f32 	%f240, %f239;
	fma.rm.f32 	%f241, %f240, %f216, %f215;
	add.f32 	%f242, %f241, 0fCB40007F;
	neg.f32 	%f243, %f242;
	fma.rn.f32 	%f244, %f238, 0f3FB8AA3B, %f243;
	fma.rn.f32 	%f245, %f238, 0f32A57060, %f244;
	mov.b32 	%r102, %f241;
	shl.b32 	%r103, %r102, 23;
	mov.b32 	%f246, %r103;
	ex2.approx.ftz.f32 	%f247, %f245;
	mul.f32 	%f248, %f247, %f246;
	div.rn.f32 	%f249, %f248, %f13;
	st.global.f32 	[%rd21], %f249;
	ld.global.f32 	%f250, [%rd20+128];
	fma.rn.f32 	%f251, %f250, 0f3BBB989D, 0f3F000000;
	cvt.sat.f32.f32 	%f252, %f251;
	fma.rm.f32 	%f253, %f252, %f216, %f215;
	add.f32 	%f254, %f253, 0fCB40007F;
	neg.f32 	%f255, %f254;
	fma.rn.f32 	%f256, %f250, 0f3FB8AA3B, %f255;
	fma.rn.f32 	%f257, %f250, 0f32A57060, %f256;
	mov.b32 	%r104, %f253;
	shl.b32 	%r105, %r104, 23;
	mov.b32 	%f258, %r105;
	ex2.approx.ftz.f32 	%f259, %f257;
	mul.f32 	%f260, %f259, %f258;
	div.rn.f32 	%f261, %f260, %f13;
	st.global.f32 	[%rd21+128], %f261;
	add.s32 	%r114, %r114, 128;
	add.s32 	%r115, %r115, 128;
	setp.lt.s32 	%p19, %r114, %r35;
	@%p19 bra 	$L__BB0_19;
$L__BB0_20:
	ret;

}
	// .globl	_Z24softmax_f32_f32_optimizeILi4EEvPfiiS0_
.visible .entry _Z24softmax_f32_f32_optimizeILi4EEvPfiiS0_(
	.param .u64 .ptr .align 1 _Z24softmax_f32_f32_optimizeILi4EEvPfiiS0__param_0,
	.param .u32 _Z24softmax_f32_f32_optimizeILi4EEvPfiiS0__param_1,
	.param .u32 _Z24softmax_f32_f32_optimizeILi4EEvPfiiS0__param_2,
	.param .u64 .ptr .align 1 _Z24softmax_f32_f32_optimizeILi4EEvPfiiS0__param_3
)
{
	.reg .pred 	%p<26>;
	.reg .b32 	%r<169>;
	.reg .b32 	%f<162>;
	.reg .b64 	%rd<15>;

	ld.param.u64 	%rd5, [_Z24softmax_f32_f32_optimizeILi4EEvPfiiS0__param_0];
	ld.param.u32 	%r72, [_Z24softmax_f32_f32_optimizeILi4EEvPfiiS0__param_1];
	ld.param.u32 	%r71, [_Z24softmax_f32_f32_optimizeILi4EEvPfiiS0__param_2];
	ld.param.u64 	%rd6, [_Z24softmax_f32_f32_optimizeILi4EEvPfiiS0__param_3];
	cvta.to.global.u64 	%rd1, %rd5;
	cvta.to.global.u64 	%rd2, %rd6;
	mov.u32 	%r73, %tid.x;
	and.b32  	%r165, %r73, 31;
	shr.u32 	%r2, %r73, 5;
	mov.u32 	%r74, %ctaid.x;
	shl.b32 	%r75, %r74, 2;
	add.s32 	%r3, %r75, %r2;
	setp.ge.s32 	%p1, %r3, %r72;
	@%p1 bra 	$L__BB1_28;
	mul.lo.s32 	%r4, %r71, %r2;
	setp.ge.s32 	%p2, %r165, %r71;
	@%p2 bra 	$L__BB1_8;
	mul.lo.s32 	%r5, %r71, %r3;
	not.b32 	%r76, %r165;
	add.s32 	%r6, %r71, %r76;
	and.b32  	%r77, %r6, 96;
	setp.eq.s32 	%p3, %r77, 96;
	mov.u32 	%r153, %r165;
	@%p3 bra 	$L__BB1_5;
	shr.u32 	%r78, %r6, 5;
	add.s32 	%r79, %r78, 1;
	and.b32  	%r80, %r79, 3;
	shl.b32 	%r81, %r4, 2;
	shl.b32 	%r82, %r165, 2;
	add.s32 	%r83, %r81, %r82;
	mov.u32 	%r84, s_row;
	add.s32 	%r149, %r84, %r83;
	add.s32 	%r148, %r5, %r165;
	neg.s32 	%r147, %r80;
	shl.b32 	%r85, %r79, 5;
	and.b32  	%r86, %r85, 96;
	or.b32  	%r153, %r86, %r165;
$L__BB1_4:
	.pragma "nounroll";
	mul.wide.s32 	%rd7, %r148, 4;
	add.s64 	%rd8, %rd1, %rd7;
	ld.global.f32 	%f15, [%rd8];
	fma.rn.f32 	%f16, %f15, 0f3BBB989D, 0f3F000000;
	cvt.sat.f32.f32 	%f17, %f16;
	mov.f32 	%f18, 0f4B400001;
	mov.f32 	%f19, 0f437C0000;
	fma.rm.f32 	%f20, %f17, %f19, %f18;
	add.f32 	%f21, %f20, 0fCB40007F;
	neg.f32 	%f22, %f21;
	fma.rn.f32 	%f23, %f15, 0f3FB8AA3B, %f22;
	fma.rn.f32 	%f24, %f15, 0f32A57060, %f23;
	mov.b32 	%r87, %f20;
	shl.b32 	%r88, %r87, 23;
	mov.b32 	%f25, %r88;
	ex2.approx.ftz.f32 	%f26, %f24;
	mul.f32 	%f27, %f26, %f25;
	st.shared.f32 	[%r149], %f27;
	add.s32 	%r149, %r149, 128;
	add.s32 	%r148, %r148, 32;
	add.s32 	%r147, %r147, 1;
	setp.ne.s32 	%p4, %r147, 0;
	@%p4 bra 	$L__BB1_4;
$L__BB1_5:
	setp.lt.u32 	%p5, %r6, 96;
	@%p5 bra 	$L__BB1_8;
	add.s64 	%rd3, %rd1, 256;
	add.s32 	%r152, %r153, %r5;
	shl.b32 	%r89, %r4, 2;
	shl.b32 	%r90, %r153, 2;
	add.s32 	%r91, %r89, %r90;
	mov.u32 	%r92, s_row;
	add.s32 	%r93, %r91, %r92;
	add.s32 	%r151, %r93, 256;
$L__BB1_7:
	mul.wide.s32 	%rd9, %r152, 4;
	add.s64 	%rd10, %rd3, %rd9;
	ld.global.f32 	%f28, [%rd10+-256];
	fma.rn.f32 	%f29, %f28, 0f3BBB989D, 0f3F000000;
	cvt.sat.f32.f32 	%f30, %f29;
	mov.f32 	%f31, 0f4B400001;
	mov.f32 	%f32, 0f437C0000;
	fma.rm.f32 	%f33, %f30, %f32, %f31;
	add.f32 	%f34, %f33, 0fCB40007F;
	neg.f32 	%f35, %f34;
	fma.rn.f32 	%f36, %f28, 0f3FB8AA3B, %f35;
	fma.rn.f32 	%f37, %f28, 0f32A57060, %f36;
	mov.b32 	%r94, %f33;
	shl.b32 	%r95, %r94, 23;
	mov.b32 	%f38, %r95;
	ex2.approx.ftz.f32 	%f39, %f37;
	mul.f32 	%f40, %f39, %f38;
	st.shared.f32 	[%r151+-256], %f40;
	ld.global.f32 	%f41, [%rd10+-128];
	fma.rn.f32 	%f42, %f41, 0f3BBB989D, 0f3F000000;
	cvt.sat.f32.f32 	%f43, %f42;
	fma.rm.f32 	%f44, %f43, %f32, %f31;
	add.f32 	%f45, %f44, 0fCB40007F;
	neg.f32 	%f46, %f45;
	fma.rn.f32 	%f47, %f41, 0f3FB8AA3B, %f46;
	fma.rn.f32 	%f48, %f41, 0f32A57060, %f47;
	mov.b32 	%r96, %f44;
	shl.b32 	%r97, %r96, 23;
	mov.b32 	%f49, %r97;
	ex2.approx.ftz.f32 	%f50, %f48;
	mul.f32 	%f51, %f50, %f49;
	st.shared.f32 	[%r151+-128], %f51;
	ld.global.f32 	%f52, [%rd10];
	fma.rn.f32 	%f53, %f52, 0f3BBB989D, 0f3F000000;
	cvt.sat.f32.f32 	%f54, %f53;
	fma.rm.f32 	%f55, %f54, %f32, %f31;
	add.f32 	%f56, %f55, 0fCB40007F;
	neg.f32 	%f57, %f56;
	fma.rn.f32 	%f58, %f52, 0f3FB8AA3B, %f57;
	fma.rn.f32 	%f59, %f52, 0f32A57060, %f58;
	mov.b32 	%r98, %f55;
	shl.b32 	%r99, %r98, 23;
	mov.b32 	%f60, %r99;
	ex2.approx.ftz.f32 	%f61, %f59;
	mul.f32 	%f62, %f61, %f60;
	st.shared.f32 	[%r151], %f62;
	ld.global.f32 	%f63, [%rd10+128];
	fma.rn.f32 	%f64, %f63, 0f3BBB989D, 0f3F000000;
	cvt.sat.f32.f32 	%f65, %f64;
	fma.rm.f32 	%f66, %f65, %f32, %f31;
	add.f32 	%f67, %f66, 0fCB40007F;
	neg.f32 	%f68, %f67;
	fma.rn.f32 	%f69, %f63, 0f3FB8AA3B, %f68;
	fma.rn.f32 	%f70, %f63, 0f32A57060, %f69;
	mov.b32 	%r100, %f66;
	shl.b32 	%r101, %r100, 23;
	mov.b32 	%f71, %r101;
	ex2.approx.ftz.f32 	%f72, %f70;
	mul.f32 	%f73, %f72, %f71;
	st.shared.f32 	[%r151+128], %f73;
	add.s32 	%r153, %r153, 128;
	add.s32 	%r152, %r152, 128;
	add.s32 	%r151, %r151, 512;
	setp.lt.s32 	%p6, %r153, %r71;
	@%p6 bra 	$L__BB1_7;
$L__BB1_8:
	setp.ge.s32 	%p7, %r165, %r71;
	bar.sync 	0;
	mov.f32 	%f161, 0f00000000;
	@%p7 bra 	$L__BB1_21;
	not.b32 	%r102, %r165;
	add.s32 	%r103, %r71, %r102;
	shr.u32 	%r104, %r103, 5;
	add.s32 	%r26, %r104, 1;
	and.b32  	%r27, %r26, 15;
	setp.lt.u32 	%p8, %r103, 480;
	mov.f32 	%f161, 0f00000000;
	mov.u32 	%r161, %r165;
	@%p8 bra 	$L__BB1_12;
	and.b32  	%r105, %r26, 268435440;
	neg.s32 	%r160, %r105;
	shl.b32 	%r106, %r4, 2;
	shl.b32 	%r107, %r165, 2;
	add.s32 	%r108, %r106, %r107;
	mov.u32 	%r109, s_row;
	add.s32 	%r110, %r108, %r109;
	add.s32 	%r159, %r110, 1024;
	mov.f32 	%f161, 0f00000000;
	mov.u32 	%r161, %r165;
$L__BB1_11:
	.pragma "nounroll";
	ld.shared.f32 	%f78, [%r159+-1024];
	add.f32 	%f79, %f161, %f78;
	ld.shared.f32 	%f80, [%r159+-896];
	add.f32 	%f81, %f79, %f80;
	ld.shared.f32 	%f82, [%r159+-768];
	add.f32 	%f83, %f81, %f82;
	ld.shared.f32 	%f84, [%r159+-640];
	add.f32 	%f85, %f83, %f84;
	ld.shared.f32 	%f86, [%r159+-512];
	add.f32 	%f87, %f85, %f86;
	ld.shared.f32 	%f88, [%r159+-384];
	add.f32 	%f89, %f87, %f88;
	ld.shared.f32 	%f90, [%r159+-256];
	add.f32 	%f91, %f89, %f90;
	ld.shared.f32 	%f92, [%r159+-128];
	add.f32 	%f93, %f91, %f92;
	ld.shared.f32 	%f94, [%r159];
	add.f32 	%f95, %f93, %f94;
	ld.shared.f32 	%f96, [%r159+128];
	add.f32 	%f97, %f95, %f96;
	ld.shared.f32 	%f98, [%r159+256];
	add.f32 	%f99, %f97, %f98;
	ld.shared.f32 	%f100, [%r159+384];
	add.f32 	%f101, %f99, %f100;
	ld.shared.f32 	%f102, [%r159+512];
	add.f32 	%f103, %f101, %f102;
	ld.shared.f32 	%f104, [%r159+640];
	add.f32 	%f105, %f103, %f104;
	ld.shared.f32 	%f106, [%r159+768];
	add.f32 	%f107, %f105, %f106;
	ld.shared.f32 	%f108, [%r159+896];
	add.f32 	%f161, %f107, %f108;
	add.s32 	%r161, %r161, 512;
	add.s32 	%r160, %r160, 16;
	add.s32 	%r159, %r159, 2048;
	setp.eq.s32 	%p9, %r160, 0;
	@%p9 bra 	$L__BB1_12;
	bra.uni 	$L__BB1_11;
$L__BB1_12:
	setp.eq.s32 	%p10, %r27, 0;
	@%p10 bra 	$L__BB1_21;
	shl.b32 	%r111, %r4, 2;
	mov.u32 	%r112, s_row;
	add.s32 	%r31, %r112, %r111;
	and.b32  	%r32, %r26, 7;
	setp.lt.u32 	%p11, %r27, 8;
	@%p11 bra 	$L__BB1_15;
	shl.b32 	%r113, %r161, 2;
	add.s32 	%r114, %r31, %r113;
	ld.shared.f32 	%f110, [%r114];
	add.f32 	%f111, %f161, %f110;
	ld.shared.f32 	%f112, [%r114+128];
	add.f32 	%f113, %f111, %f112;
	ld.shared.f32 	%f114, [%r114+256];
	add.f32 	%f115, %f113, %f114;
	ld.shared.f32 	%f116, [%r114+384];
	add.f32 	%f117, %f115, %f116;
	ld.shared.f32 	%f118, [%r114+512];
	add.f32 	%f119, %f117, %f118;
	ld.shared.f32 	%f120, [%r114+640];
	add.f32 	%f121, %f119, %f120;
	ld.shared.f32 	%f122, [%r114+768];
	add.f32 	%f123, %f121, %f122;
	ld.shared.f32 	%f124, [%r114+896];
	add.f32 	%f161, %f123, %f124;
	add.s32 	%r161, %r161, 256;
$L__BB1_15:
	setp.eq.s32 	%p12, %r32, 0;
	@%p12 bra 	$L__BB1_21;
	and.b32  	%r35, %r26, 3;
	setp.lt.u32 	%p13, %r32, 4;
	@%p13 bra 	$L__BB1_18;
	shl.b32 	%r115, %r161, 2;
	add.s32 	%r116, %r31, %r115;
	ld.shared.f32 	%f126, [%r116];
	add.f32 	%f127, %f161, %f126;
	ld.shared.f32 	%f128, [%r116+128];
	add.f32 	%f129, %f127, %f128;
	ld.shared.f32 	%f130, [%r116+256];
	add.f32 	%f131, %f129, %f130;
	ld.shared.f32 	%f132, [%r116+384];
	add.f32 	%f161, %f131, %f132;
	add.s32 	%r161, %r161, 128;
$L__BB1_18:
	setp.eq.s32 	%p14, %r35, 0;
	@%p14 bra 	$L__BB1_21;
	shl.b32 	%r118, %r161, 2;
	add.s32 	%r119, %r111, %r118;
	add.s32 	%r158, %r112, %r119;
	neg.s32 	%r157, %r35;
$L__BB1_20:
	.pragma "nounroll";
	ld.shared.f32 	%f133, [%r158];
	add.f32 	%f161, %f161, %f133;
	add.s32 	%r158, %r158, 128;
	add.s32 	%r157, %r157, 1;
	setp.eq.s32 	%p15, %r157, 0;
	@%p15 bra 	$L__BB1_21;
	bra.uni 	$L__BB1_20;
$L__BB1_21:
	setp.lt.s32 	%p16, %r165, %r71;
	mov.b32 	%r121, %f161;
	shfl.sync.bfly.b32	%r122|%p17, %r121, 16, 31, -1;
	mov.b32 	%f134, %r122;
	add.f32 	%f135, %f161, %f134;
	mov.b32 	%r123, %f135;
	shfl.sync.bfly.b32	%r124|%p18, %r123, 8, 31, -1;
	mov.b32 	%f136, %r124;
	add.f32 	%f137, %f135, %f136;
	mov.b32 	%r125, %f137;
	shfl.sync.bfly.b32	%r126|%p19, %r125, 4, 31, -1;
	mov.b32 	%f138, %r126;
	add.f32 	%f139, %f137, %f138;
	mov.b32 	%r127, %f139;
	shfl.sync.bfly.b32	%r128|%p20, %r127, 2, 31, -1;
	mov.b32 	%f140, %r128;
	add.f32 	%f141, %f139, %f140;
	mov.b32 	%r129, %f141;
	shfl.sync.bfly.b32	%r130|%p21, %r129, 1, 31, -1;
	mov.b32 	%f142, %r130;
	add.f32 	%f14, %f141, %f142;
	@%p16 bra 	$L__BB1_22;
	bra.uni 	$L__BB1_28;
$L__BB1_22:
	mul.lo.s32 	%r50, %r71, %r3;
	not.b32 	%r131, %r165;
	add.s32 	%r51, %r71, %r131;
	and.b32  	%r132, %r51, 96;
	setp.eq.s32 	%p22, %r132, 96;
	@%p22 bra 	$L__BB1_25;
	shr.u32 	%r133, %r51, 5;
	add.s32 	%r134, %r133, 1;
	and.b32  	%r135, %r134, 3;
	add.s32 	%r164, %r50, %r165;
	shl.b32 	%r136, %r4, 2;
	shl.b32 	%r137, %r165, 2;
	add.s32 	%r138, %r136, %r137;
	mov.u32 	%r139, s_row;
	add.s32 	%r163, %r139, %r138;
	neg.s32 	%r162, %r135;
	shl.b32 	%r140, %r134, 5;
	and.b32  	%r141, %r140, 96;
	or.b32  	%r165, %r141, %r165;
$L__BB1_24:
	.pragma "nounroll";
	mul.wide.s32 	%rd11, %r164, 4;
	add.s64 	%rd12, %rd2, %rd11;
	ld.shared.f32 	%f143, [%r163];
	div.rn.f32 	%f144, %f143, %f14;
	st.global.f32 	[%rd12], %f144;
	add.s32 	%r164, %r164, 32;
	add.s32 	%r163, %r163, 128;
	add.s32 	%r162, %r162, 1;
	setp.ne.s32 	%p23, %r162, 0;
	@%p23 bra 	$L__BB1_24;
$L__BB1_25:
	setp.lt.u32 	%p24, %r51, 96;
	@%p24 bra 	$L__BB1_28;
	shl.b32 	%r142, %r4, 2;
	shl.b32 	%r143, %r165, 2;
	add.s32 	%r144, %r142, %r143;
	mov.u32 	%r145, s_row;
	add.s32 	%r146, %r144, %r145;
	add.s32 	%r167, %r146, 256;
	add.s64 	%rd4, %rd2, 256;
	add.s32 	%r166, %r165, %r50;
$L__BB1_27:
	mul.wide.s32 	%rd13, %r166, 4;
	add.s64 	%rd14, %rd4, %rd13;
	ld.shared.f32 	%f145, [%r167+-256];
	div.rn.f32 	%f146, %f145, %f14;
	st.global.f32 	[%rd14+-256], %f146;
	ld.shared.f32 	%f147, [%r167+-128];
	div.rn.f32 	%f148, %f147, %f14;
	st.global.f32 	[%rd14+-128], %f148;
	ld.shared.f32 	%f149, [%r167];
	div.rn.f32 	%f150, %f149, %f14;
	st.global.f32 	[%rd14], %f150;
	ld.shared.f32 	%f151, [%r167+128];
	div.rn.f32 	%f152, %f151, %f14;
	st.global.f32 	[%rd14+128], %f152;
	add.s32 	%r165, %r165, 128;
	add.s32 	%r167, %r167, 512;
	add.s32 	%r166, %r166, 128;
	setp.lt.s32 	%p25, %r165, %r71;
	@%p25 bra 	$L__BB1_27;
$L__BB1_28:
	ret;

}


// ===== COMPILED SASS (sm_100) =====

	.target	sm_100

	.elftype	@"ET_EXEC"


//--------------------- .note.nv.tkinfo           --------------------------
	.section	.note.nv.tkinfo,"",@"SHT_NOTE"
	.sectionflags	@"SHF_NOTE_NV_TKINFO"
	.tkinfo
        /*0018*/ 	.word	0x00000002
        /*0030*/ 	.string	""
        /*0030*/ 	.string	"ptxas"
        /*0030*/ 	.string	"Cuda compilation tools, release 13.0, V13.0.88"
        /*0030*/ 	.string	"Build cuda_13.0.r13.0/compiler.36424714_0"
        /*0030*/ 	.string	"-arch sm_100 -m 64 "



//--------------------- .note.nv.cuinfo           --------------------------
	.section	.note.nv.cuinfo,"",@"SHT_NOTE"
	.sectionflags	@"SHF_NOTE_NV_CUINFO"
        /*0018*/ 	.short	0x0002
        /*001a*/ 	.short	0x0064
        /*001c*/ 	.short	0x0082
	.zero		2


//--------------------- .nv.info                  --------------------------
	.section	.nv.info,"",@"SHT_CUDA_INFO"
	.align	4


	//----- nvinfo : EIATTR_REGCOUNT
	.align		4
        /*0000*/ 	.byte	0x04, 0x2f
        /*0002*/ 	.short	(.L_1 - .L_0)
	.align		4
.L_0:
        /*0004*/ 	.word	index@(_Z21softmax_f32_f32_naiveILi4EEvPfiiS0_)
        /*0008*/ 	.word	0x00000020


	//----- nvinfo : EIATTR_FRAME_SIZE
	.align		4
.L_1:
        /*000c*/ 	.byte	0x04, 0x11
        /*000e*/ 	.short	(.L_3 - .L_2)
	.align		4
.L_2:
        /*0010*/ 	.word	index@($__internal_1_$__cuda_sm3x_div_rn_noftz_f32_slowpath)
        /*0014*/ 	.word	0x00000000


	//----- nvinfo : EIATTR_FRAME_SIZE
	.align		4
.L_3:
        /*0018*/ 	.byte	0x04, 0x11
        /*001a*/ 	.short	(.L_5 - .L_4)
	.align		4
.L_4:
        /*001c*/ 	.word	index@(_Z21softmax_f32_f32_naiveILi4EEvPfiiS0_)
        /*0020*/ 	.word	0x00000000


	//----- nvinfo : EIATTR_REGCOUNT
	.align		4
.L_5:
        /*0024*/ 	.byte	0x04, 0x2f
        /*0026*/ 	.short	(.L_7 - .L_6)
	.align		4
.L_6:
        /*0028*/ 	.word	index@(_Z24softmax_f32_f32_optimizeILi4EEvPfiiS0_)
        /*002c*/ 	.word	0x0000001c


	//----- nvinfo : EIATTR_FRAME_SIZE
	.align		4
.L_7:
        /*0030*/ 	.byte	0x04, 0x11
        /*0032*/ 	.short	(.L_9 - .L_8)
	.align		4
.L_8:
        /*0034*/ 	.word	index@($__internal_0_$__cuda_sm3x_div_rn_noftz_f32_slowpath)
        /*0038*/ 	.word	0x00000000


	//----- nvinfo : EIATTR_FRAME_SIZE
	.align		4
.L_9:
        /*003c*/ 	.byte	0x04, 0x11
        /*003e*/ 	.short	(.L_11 - .L_10)
	.align		4
.L_10:
        /*0040*/ 	.word	index@(_Z24softmax_f32_f32_optimizeILi4EEvPfiiS0_)
        /*0044*/ 	.word	0x00000000


	//----- nvinfo : EIATTR_MIN_STACK_SIZE
	.align		4
.L_11:
        /*0048*/ 	.byte	0x04, 0x12
        /*004a*/ 	.short	(.L_13 - .L_12)
	.align		4
.L_12:
        /*004c*/ 	.word	index@(_Z24softmax_f32_f32_optimizeILi4EEvPfiiS0_)
        /*0050*/ 	.word	0x00000000


	//----- nvinfo : EIATTR_MIN_STACK_SIZE
	.align		4
.L_13:
        /*0054*/ 	.byte	0x04, 0x12
        /*0056*/ 	.short	(.L_15 - .L_14)
	.align		4
.L_14:
        /*0058*/ 	.word	index@(_Z21softmax_f32_f32_naiveILi4EEvPfiiS0_)
        /*005c*/ 	.word	0x00000000
.L_15:


//--------------------- .nv.compat                --------------------------
	.section	.nv.compat,"",@"SHT_CUDA_COMPAT_INFO"
	.align	4
        /*0000*/ 	.byte	0x02, 0x09, 0x00, 0x00, 0x02, 0x02, 0x01, 0x00, 0x02, 0x05, 0x05, 0x00, 0x03, 0x07, 0x01, 0x01
        /*0010*/ 	.byte	0x02, 0x03, 0x00, 0x00, 0x02, 0x06, 0x01, 0x00, 0x04, 0x0b, 0x08, 0x00, 0x01, 0x00, 0x00, 0x00
        /*0020*/ 	.byte	0x00, 0x00, 0x00, 0x00


//--------------------- .nv.info._Z24softmax_f32_f32_optimizeILi4EEvPfiiS0_ --------------------------
	.section	.nv.info._Z24softmax_f32_f32_optimizeILi4EEvPfiiS0_,"",@"SHT_CUDA_INFO"
	.sectionflags	@""
	.align	4


	//----- nvinfo : EIATTR_CUDA_API_VERSION
	.align		4
        /*0000*/ 	.byte	0x04, 0x37
        /*0002*/ 	.short	(.L_17 - .L_16)
.L_16:
        /*0004*/ 	.word	0x00000082


	//----- nvinfo : EIATTR_KPARAM_INFO
	.align		4
.L_17:
        /*0008*/ 	.byte	0x04, 0x17
        /*000a*/ 	.short	(.L_19 - .L_18)
.L_18:
        /*000c*/ 	.word	0x00000000
        /*0010*/ 	.short	0x0003
        /*0012*/ 	.short	0x0010
        /*0014*/ 	.byte	0x00, 0xf5, 0x21, 0x00


	//----- nvinfo : EIATTR_KPARAM_INFO
	.align		4
.L_19:
        /*0018*/ 	.byte	0x04, 0x17
        /*001a*/ 	.short	(.L_21 - .L_20)
.L_20:
        /*001c*/ 	.word	0x00000000
        /*0020*/ 	.short	0x0002
        /*0022*/ 	.short	0x000c
        /*0024*/ 	.byte	0x00, 0xf0, 0x11, 0x00


	//----- nvinfo : EIATTR_KPARAM_INFO
	.align		4
.L_21:
        /*0028*/ 	.byte	0x04, 0x17
        /*002a*/ 	.short	(.L_23 - .L_22)
.L_22:
        /*002c*/ 	.word	0x00000000
        /*0030*/ 	.short	0x0001
        /*0032*/ 	.short	0x0008
        /*0034*/ 	.byte	0x00, 0xf0, 0x11, 0x00


	//----- nvinfo : EIATTR_KPARAM_INFO
	.align		4
.L_23:
        /*0038*/ 	.byte	0x04, 0x17
        /*003a*/ 	.short	(.L_25 - .L_24)
.L_24:
        /*003c*/ 	.word	0x00000000
        /*0040*/ 	.short	0x0000
        /*0042*/ 	.short	0x0000
        /*0044*/ 	.byte	0x00, 0xf5, 0x21, 0x00


	//----- nvinfo : EIATTR_SPARSE_MMA_MASK
	.align		4
.L_25:
        /*0048*/ 	.byte	0x03, 0x50
        /*004a*/ 	.short	0x0000


	//----- nvinfo : EIATTR_MAXREG_COUNT
	.align		4
        /*004c*/ 	.byte	0x03, 0x1b
        /*004e*/ 	.short	0x00ff


	//----- nvinfo : EIATTR_NUM_BARRIERS
	.align		4
        /*0050*/ 	.byte	0x02, 0x4c
        /*0052*/ 	.byte	0x01
	.zero		1


	//----- nvinfo : EIATTR_MERCURY_ISA_VERSION
	.align		4
        /*0054*/ 	.byte	0x03, 0x5f
        /*0056*/ 	.short	0x0101


	//----- nvinfo : EIATTR_COOP_GROUP_MASK_REGIDS
	.align		4
        /*0058*/ 	.byte	0x04, 0x29
        /*005a*/ 	.short	(.L_27 - .L_26)


	//   ....[0]....
.L_26:
        /*005c*/ 	.word	0xffffffff


	//   ....[1]....
        /*0060*/ 	.word	0xffffffff


	//   ....[2]....
        /*0064*/ 	.word	0xffffffff


	//   ....[3]....
        /*0068*/ 	.word	0xffffffff


	//   ....[4]....
        /*006c*/ 	.word	0xffffffff


	//----- nvinfo : EIATTR_COOP_GROUP_INSTR_OFFSETS
	.align		4
.L_27:
        /*0070*/ 	.byte	0x04, 0x28
        /*0072*/ 	.short	(.L_29 - .L_28)


	//   ....[0]....
.L_28:
        /*0074*/ 	.word	0x00000eb0


	//   ....[1]....
        /*0078*/ 	.word	0x00000ef0


	//   ....[2]....
        /*007c*/ 	.word	0x00000f10


	//   ....[3]....
        /*0080*/ 	.word	0x00000f30


	//   ....[4]....
        /*0084*/ 	.word	0x00000f50


	//----- nvinfo : EIATTR_VRC_CTA_INIT_COUNT
	.align		4
.L_29:
        /*0088*/ 	.byte	0x02, 0x4a
	.zero		1
	.zero		1


	//----- nvinfo : EIATTR_EXIT_INSTR_OFFSETS
	.align		4
        /*008c*/ 	.byte	0x04, 0x1c
        /*008e*/ 	.short	(.L_31 - .L_30)


	//   ....[0]....
.L_30:
        /*0090*/ 	.word	0x00000070


	//   ....[1]....
        /*0094*/ 	.word	0x00000f60


	//   ....[2]....
        /*0098*/ 	.word	0x00001210


	//   ....[3]....
        /*009c*/ 	.word	0x00001760


	//----- nvinfo : EIATTR_CRS_STACK_SIZE
	.align		4
.L_31:
        /*00a0*/ 	.byte	0x04, 0x1e
        /*00a2*/ 	.short	(.L_33 - .L_32)
.L_32:
        /*00a4*/ 	.word	0x00000000


	//----- nvinfo : EIATTR_CBANK_PARAM_SIZE
	.align		4
.L_33:
        /*00a8*/ 	.byte	0x03, 0x19
        /*00aa*/ 	.short	0x0018


	//----- nvinfo : EIATTR_PARAM_CBANK
	.align		4
        /*00ac*/ 	.byte	0x04, 0x0a
        /*00ae*/ 	.short	(.L_35 - .L_34)
	.align		4
.L_34:
        /*00b0*/ 	.word	index@(.nv.constant0._Z24softmax_f32_f32_optimizeILi4EEvPfiiS0_)
        /*00b4*/ 	.short	0x0380
        /*00b6*/ 	.short	0x0018


	//----- nvinfo : EIATTR_SW_WAR
	.align		4
.L_35:
        /*00b8*/ 	.byte	0x04, 0x36
        /*00ba*/ 	.short	(.L_37 - .L_36)
.L_36:
        /*00bc*/ 	.word	0x00000008
.L_37:


//--------------------- .nv.info._Z21softmax_f32_f32_naiveILi4EEvPfiiS0_ --------------------------
	.section	.nv.info._Z21softmax_f32_f32_naiveILi4EEvPfiiS0_,"",@"SHT_CUDA_INFO"
	.sectionflags	@""
	.align	4


	//----- nvinfo : EIATTR_CUDA_API_VERSION
	.align		4
        /*0000*/ 	.byte	0x04, 0x37
        /*0002*/ 	.short	(.L_39 - .L_38)
.L_38:
        /*0004*/ 	.word	0x00000082


	//----- nvinfo : EIATTR_KPARAM_INFO
	.align		4
.L_39:
        /*0008*/ 	.byte	0x04, 0x17
        /*000a*/ 	.short	(.L_41 - .L_40)
.L_40:
        /*000c*/ 	.word	0x00000000
        /*0010*/ 	.short	0x0003
        /*0012*/ 	.short	0x0010
        /*0014*/ 	.byte	0x00, 0xf5, 0x21, 0x00


	//----- nvinfo : EIATTR_KPARAM_INFO
	.align		4
.L_41:
        /*0018*/ 	.byte	0x04, 0x17
        /*001a*/ 	.short	(.L_43 - .L_42)
.L_42:
        /*001c*/ 	.word	0x00000000
        /*0020*/ 	.short	0x0002
        /*0022*/ 	.short	0x000c
        /*0024*/ 	.byte	0x00, 0xf0, 0x11, 0x00


	//----- nvinfo : EIATTR_KPARAM_INFO
	.align		4
.L_43:
        /*0028*/ 	.byte	0x04, 0x17
        /*002a*/ 	.short	(.L_45 - .L_44)
.L_44:
        /*002c*/ 	.word	0x00000000
        /*0030*/ 	.short	0x0001
        /*0032*/ 	.short	0x0008
        /*0034*/ 	.byte	0x00, 0xf0, 0x11, 0x00


	//----- nvinfo : EIATTR_KPARAM_INFO
	.align		4
.L_45:
        /*0038*/ 	.byte	0x04, 0x17
        /*003a*/ 	.short	(.L_47 - .L_46)
.L_46:
        /*003c*/ 	.word	0x00000000
        /*0040*/ 	.short	0x0000
        /*0042*/ 	.short	0x0000
        /*0044*/ 	.byte	0x00, 0xf5, 0x21, 0x00


	//----- nvinfo : EIATTR_SPARSE_MMA_MASK
	.align		4
.L_47:
        /*0048*/ 	.byte	0x03, 0x50
        /*004a*/ 	.short	0x0000


	//----- nvinfo : EIATTR_MAXREG_COUNT
	.align		4
        /*004c*/ 	.byte	0x03, 0x1b
        /*004e*/ 	.short	0x00ff


	//----- nvinfo : EIATTR_MERCURY_ISA_VERSION
	.align		4
        /*0050*/ 	.byte	0x03, 0x5f
        /*0052*/ 	.short	0x0101


	//----- nvinfo : EIATTR_COOP_GROUP_MASK_REGIDS
	.align		4
        /*0054*/ 	.byte	0x04, 0x29
        /*0056*/ 	.short	(.L_49 - .L_48)


	//   ....[0]....
.L_48:
        /*0058*/ 	.word	0xffffffff


	//   ....[1]....
        /*005c*/ 	.word	0xffffffff


	//   ....[2]....
        /*0060*/ 	.word	0xffffffff


	//   ....[3]....
        /*0064*/ 	.word	0xffffffff


	//   ....[4]....
        /*0068*/ 	.word	0xffffffff


	//----- nvinfo : EIATTR_COOP_GROUP_INSTR_OFFSETS
	.align		4
.L_49:
        /*006c*/ 	.byte	0x04, 0x28
        /*006e*/ 	.short	(.L_51 - .L_50)


	//   ....[0]....
.L_50:
        /*0070*/ 	.word	0x00000d30


	//   ....[1]....
        /*0074*/ 	.word	0x00000d70


	//   ....[2]....
        /*0078*/ 	.word	0x00000d90


	//   ....[3]....
        /*007c*/ 	.word	0x00000db0


	//   ....[4]....
        /*0080*/ 	.word	0x00000dd0


	//----- nvinfo : EIATTR_VRC_CTA_INIT_COUNT
	.align		4
.L_51:
        /*0084*/ 	.byte	0x02, 0x4a
	.zero		1
	.zero		1


	//----- nvinfo : EIATTR_EXIT_INSTR_OFFSETS
	.align		4
        /*0088*/ 	.byte	0x04, 0x1c
        /*008a*/ 	.short	(.L_53 - .L_52)


	//   ....[0]....
.L_52:
        /*008c*/ 	.word	0x00000070


	//   ....[1]....
        /*0090*/ 	.word	0x00000de0


	//   ....[2]....
        /*0094*/ 	.word	0x000010f0


	//   ....[3]....
        /*0098*/ 	.word	0x000018b0


	//----- nvinfo : EIATTR_CRS_STACK_SIZE
	.align		4
.L_53:
        /*009c*/ 	.byte	0x04, 0x1e
        /*009e*/ 	.short	(.L_55 - .L_54)
.L_54:
        /*00a0*/ 	.word	0x00000000


	//----- nvinfo : EIATTR_CBANK_PARAM_SIZE
	.align		4
.L_55:
        /*00a4*/ 	.byte	0x03, 0x19
        /*00a6*/ 	.short	0x0018


	//----- nvinfo : EIATTR_PARAM_CBANK
	.align		4
        /*00a8*/ 	.byte	0x04, 0x0a
        /*00aa*/ 	.short	(.L_57 - .L_56)
	.align		4
.L_56:
        /*00ac*/ 	.word	index@(.nv.constant0._Z21softmax_f32_f32_naiveILi4EEvPfiiS0_)
        /*00b0*/ 	.short	0x0380
        /*00b2*/ 	.short	0x0018


	//----- nvinfo : EIATTR_SW_WAR
	.align		4
.L_57:
        /*00b4*/ 	.byte	0x04, 0x36
        /*00b6*/ 	.short	(.L_59 - .L_58)
.L_58:
        /*00b8*/ 	.word	0x00000008
.L_59:


//--------------------- .nv.callgraph             --------------------------
	.section	.nv.callgraph,"",@"SHT_CUDA_CALLGRAPH"
	.align	4
	.sectionentsize	8
	.align		4
        /*0000*/ 	.word	0x00000000
	.align		4
        /*0004*/ 	.word	0xffffffff
	.align		4
        /*0008*/ 	.word	0x00000000
	.align		4
        /*000c*/ 	.word	0xfffffffe
	.align		4
        /*0010*/ 	.word	0x00000000
	.align		4
        /*0014*/ 	.word	0xfffffffd
	.align		4
        /*0018*/ 	.word	0x00000000
	.align		4
        /*001c*/ 	.word	0xfffffffc


//--------------------- .text._Z24softmax_f32_f32_optimizeILi4EEvPfiiS0_ --------------------------
	.section	.text._Z24softmax_f32_f32_optimizeILi4EEvPfiiS0_,"ax",@progbits
	.align	128
        .global         _Z24softmax_f32_f32_optimizeILi4EEvPfiiS0_
        .type           _Z24softmax_f32_f32_optimizeILi4EEvPfiiS0_,@function
        .size           _Z24softmax_f32_f32_optimizeILi4EEvPfiiS0_,(.L_x_77 - _Z24softmax_f32_f32_optimizeILi4EEvPfiiS0_)
        .other          _Z24softmax_f32_f32_optimizeILi4EEvPfiiS0_,@"STO_CUDA_ENTRY STV_DEFAULT"
_Z24softmax_f32_f32_optimizeILi4EEvPfiiS0_:
.text._Z24softmax_f32_f32_optimizeILi4EEvPfiiS0_:
[----:B------:R-:W-:Y:S01]  /*0000*/  LDC R1, c[0x0][0x37c] ;  /* 0x0000df00ff017b82 */ /* 0x000fe20000000800 */
[----:B------:R-:W0:Y:S01]  /*0010*/  S2R R2, SR_TID.X ;  /* 0x0000000000027919 */ /* 0x000e220000002100 */
[----:B------:R-:W1:Y:S01]  /*0020*/  LDCU UR4, c[0x0][0x388] ;  /* 0x00007100ff0477ac */ /* 0x000e620008000800 */
[----:B------:R-:W2:Y:S01]  /*0030*/  S2R R0, SR_CTAID.X ;  /* 0x0000000000007919 */ /* 0x000ea20000002500 */
[----:B0-----:R-:W-:-:S04]  /*0040*/  SHF.R.U32.HI R11, RZ, 0x5, R2 ;  /* 0x00000005ff0b7819 */ /* 0x001fc80000011602 */
[----:B--2---:R-:W-:-:S04]  /*0050*/  LEA R9, R0, R11, 0x2 ;  /* 0x0000000b00097211 */ /* 0x004fc800078e10ff */
[----:B-1----:R-:W-:-:S13]  /*0060*/  ISETP.GE.AND P0, PT, R9, UR4, PT ;  /* 0x0000000409007c0c */ /* 0x002fda000bf06270 */
[----:B------:R-:W-:Y:S05]  /*0070*/  @P0 EXIT ;  /* 0x000000000000094d */ /* 0x000fea0003800000 */
[----:B------:R-:W0:Y:S01]  /*0080*/  LDCU UR6, c[0x0][0x38c] ;  /* 0x00007180ff0677ac */ /* 0x000e220008000800 */
[----:B------:R-:W-:Y:S01]  /*0090*/  LOP3.LUT R2, R2, 0x1f, RZ, 0xc0, !PT ;  /* 0x0000001f02027812 */ /* 0x000fe200078ec0ff */
[----:B------:R-:W-:Y:S01]  /*00a0*/  BSSY.RECONVERGENT B0, `(.L_x_0) ;  /* 0x0000067000007945 */ /* 0x000fe20003800200 */
[----:B------:R-:W1:Y:S02]  /*00b0*/  LDCU.64 UR8, c[0x0][0x358] ;  /* 0x00006b00ff0877ac */ /* 0x000e640008000a00 */
[----:B0-----:R-:W-:Y:S01]  /*00c0*/  ISETP.GE.AND P0, PT, R2, UR6, PT ;  /* 0x0000000602007c0c */ /* 0x001fe2000bf06270 */
[----:B------:R-:W-:-:S12]  /*00d0*/  IMAD R11, R11, UR6, RZ ;  /* 0x000000060b0b7c24 */ /* 0x000fd8000f8e02ff */
[----:B-1----:R-:W-:Y:S05]  /*00e0*/  @P0 BRA `(.L_x_1) ;  /* 0x0000000400880947 */ /* 0x002fea0003800000 */
[----:B------:R-:W-:Y:S01]  /*00f0*/  LOP3.LUT R0, RZ, R2, RZ, 0x33, !PT ;  /* 0x00000002ff007212 */ /* 0x000fe200078e33ff */
[----:B------:R-:W-:Y:S04]  /*0100*/  BSSY.RECONVERGENT B1, `(.L_x_2) ;  /* 0x0000025000017945 */ /* 0x000fe80003800200 */
[----:B------:R-:W-:-:S05]  /*0110*/  VIADD R3, R0, UR6 ;  /* 0x0000000600037c36 */ /* 0x000fca0008000000 */
[C---:B------:R-:W-:Y:S02]  /*0120*/  LOP3.LUT R0, R3.reuse, 0x60, RZ, 0xc0, !PT ;  /* 0x0000006003007812 */ /* 0x040fe400078ec0ff */
[----:B------:R-:W-:Y:S02]  /*0130*/  ISETP.GE.U32.AND P1, PT, R3, 0x60, PT ;  /* 0x000000600300780c */ /* 0x000fe40003f26070 */
[----:B------:R-:W-:Y:S02]  /*0140*/  ISETP.NE.AND P0, PT, R0, 0x60, PT ;  /* 0x000000600000780c */ /* 0x000fe40003f05270 */
[----:B------:R-:W-:-:S11]  /*0150*/  MOV R0, R2 ;  /* 0x0000000200007202 */ /* 0x000fd60000000f00 */
[----:B------:R-:W-:Y:S05]  /*0160*/  @!P0 BRA `(.L_x_3) ;  /* 0x0000000000788947 */ /* 0x000fea0003800000 */
[----:B------:R-:W0:Y:S01]  /*0170*/  S2UR UR5, SR_CgaCtaId ;  /* 0x00000000000579c3 */ /* 0x000e220000008800 */
[----:B------:R-:W-:Y:S01]  /*0180*/  LEA.HI R0, R3, 0x1, RZ, 0x1b ;  /* 0x0000000103007811 */ /* 0x000fe200078fd8ff */
[----:B------:R-:W-:Y:S01]  /*0190*/  UMOV UR4, 0x400 ;  /* 0x0000040000047882 */ /* 0x000fe20000000000 */
[----:B------:R-:W-:Y:S01]  /*01a0*/  IADD3 R6, PT, PT, R2, R11, RZ ;  /* 0x0000000b02067210 */ /* 0x000fe20007ffe0ff */
[----:B------:R-:W-:Y:S01]  /*01b0*/  IMAD R13, R9, UR6, R2 ;  /* 0x00000006090d7c24 */ /* 0x000fe2000f8e0202 */
[C---:B------:R-:W-:Y:S01]  /*01c0*/  LOP3.LUT R3, R0.reuse, 0x3, RZ, 0xc0, !PT ;  /* 0x0000000300037812 */ /* 0x040fe200078ec0ff */
[----:B------:R-:W-:Y:S02]  /*01d0*/  IMAD.SHL.U32 R7, R0, 0x20, RZ ;  /* 0x0000002000077824 */ /* 0x000fe400078e00ff */
[----:B------:R-:W1:Y:S02]  /*01e0*/  LDC.64 R4, c[0x0][0x380] ;  /* 0x0000e000ff047b82 */ /* 0x000e640000000a00 */
[----:B------:R-:W-:Y:S01]  /*01f0*/  IMAD.MOV R8, RZ, RZ, -R3 ;  /* 0x000000ffff087224 */ /* 0x000fe200078e0a03 */
[----:B------:R-:W-:Y:S01]  /*0200*/  LOP3.LUT R0, R2, 0x60, R7, 0xf8, !PT ;  /* 0x0000006002007812 */ /* 0x000fe200078ef807 */
[----:B0-----:R-:W-:-:S06]  /*0210*/  ULEA UR4, UR5, UR4, 0x18 ;  /* 0x0000000405047291 */ /* 0x001fcc000f8ec0ff */
[----:B------:R-:W-:-:S07]  /*0220*/  LEA R3, R6, UR4, 0x2 ;  /* 0x0000000406037c11 */ /* 0x000fce000f8e10ff */
.L_x_4:
[----:B-1----:R-:W-:-:S06]  /*0230*/  IMAD.WIDE R6, R13, 0x4, R4 ;  /* 0x000000040d067825 */ /* 0x002fcc00078e0204 */
[----:B------:R-:W2:Y:S01]  /*0240*/  LDG.E R6, desc[UR8][R6.64] ;  /* 0x0000000806067981 */ /* 0x000ea2000c1e1900 */
[----:B------:R-:W-:Y:S02]  /*0250*/  HFMA2 R15, -RZ, RZ, 0.96630859375, -0.0022525787353515625 ;  /* 0x3bbb989dff0f7431 */ /* 0x000fe400000001ff */
[----:B------:R-:W-:Y:S01]  /*0260*/  IMAD.MOV.U32 R17, RZ, RZ, 0x437c0000 ;  /* 0x437c0000ff117424 */ /* 0x000fe200078e00ff */
[----:B------:R-:W-:Y:S01]  /*0270*/  IADD3 R13, PT, PT, R13, 0x20, RZ ;  /* 0x000000200d0d7810 */ /* 0x000fe20007ffe0ff */
[----:B------:R-:W-:-:S05]  /*0280*/  VIADD R8, R8, 0x1 ;  /* 0x0000000108087836 */ /* 0x000fca0000000000 */
[----:B------:R-:W-:Y:S01]  /*0290*/  ISETP.NE.AND P0, PT, R8, RZ, PT ;  /* 0x000000ff0800720c */ /* 0x000fe20003f05270 */
[----:B--2---:R-:W-:-:S04]  /*02a0*/  FFMA.SAT R10, R6, R15, 0.5 ;  /* 0x3f000000060a7423 */ /* 0x004fc8000000200f */
[----:B------:R-:W-:-:S04]  /*02b0*/  FFMA.RM R10, R10, R17, 12582913 ;  /* 0x4b4000010a0a7423 */ /* 0x000fc80000004011 */
[C---:B------:R-:W-:Y:S01]  /*02c0*/  FADD R15, R10.reuse, -12583039 ;  /* 0xcb40007f0a0f7421 */ /* 0x040fe20000000000 */
[----:B------:R-:W-:-:S03]  /*02d0*/  SHF.L.U32 R10, R10, 0x17, RZ ;  /* 0x000000170a0a7819 */ /* 0x000fc600000006ff */
[----:B------:R-:W-:-:S04]  /*02e0*/  FFMA R15, R6, 1.4426950216293334961, -R15 ;  /* 0x3fb8aa3b060f7823 */ /* 0x000fc8000000080f */
[----:B------:R-:W-:-:S06]  /*02f0*/  FFMA R15, R6, 1.925963033500011079e-08, R15 ;  /* 0x32a57060060f7823 */ /* 0x000fcc000000000f */
[----:B------:R-:W0:Y:S02]  /*0300*/  MUFU.EX2 R15, R15 ;  /* 0x0000000f000f7308 */ /* 0x000e240000000800 */
[----:B0-----:R-:W-:-:S05]  /*0310*/  FMUL R10, R10, R15 ;  /* 0x0000000f0a0a7220 */ /* 0x001fca0000400000 */
[----:B------:R0:W-:Y:S02]  /*0320*/  STS [R3], R10 ;  /* 0x0000000a03007388 */ /* 0x0001e40000000800 */
[----:B0-----:R-:W-:Y:S01]  /*0330*/  VIADD R3, R3, 0x80 ;  /* 0x0000008003037836 */ /* 0x001fe20000000000 */
[----:B------:R-:W-:Y:S06]  /*0340*/  @P0 BRA `(.L_x_4) ;  /* 0xfffffffc00b80947 */ /* 0x000fec000383ffff */
.L_x_3:
[----:B------:R-:W-:Y:S05]  /*0350*/  BSYNC.RECONVERGENT B1 ;  /* 0x0000000000017941 */ /* 0x000fea0003800200 */
.L_x_2:
[----:B------:R-:W-:Y:S05]  /*0360*/  @!P1 BRA `(.L_x_1) ;  /* 0x0000000000e89947 */ /* 0x000fea0003800000 */
[----:B------:R-:W0:Y:S01]  /*0370*/  S2UR UR5, SR_CgaCtaId ;  /* 0x00000000000579c3 */ /* 0x000e220000008800 */
[----:B------:R-:W-:Y:S01]  /*0380*/  UMOV UR4, 0x400 ;  /* 0x0000040000047882 */ /* 0x000fe20000000000 */
[----:B------:R-:W-:Y:S01]  /*0390*/  IADD3 R6, PT, PT, R11, R0, RZ ;  /* 0x000000000b067210 */ /* 0x000fe20007ffe0ff */
[----:B------:R-:W-:-:S05]  /*03a0*/  IMAD R3, R9, UR6, R0 ;  /* 0x0000000609037c24 */ /* 0x000fca000f8e0200 */
[----:B------:R-:W1:Y:S01]  /*03b0*/  LDC.64 R4, c[0x0][0x380] ;  /* 0x0000e000ff047b82 */ /* 0x000e620000000a00 */
[----:B0-----:R-:W-:-:S06]  /*03c0*/  ULEA UR4, UR5, UR4, 0x18 ;  /* 0x0000000405047291 */ /* 0x001fcc000f8ec0ff */
[----:B------:R-:W-:Y:S02]  /*03d0*/  LEA R6, R6, UR4, 0x2 ;  /* 0x0000000406067c11 */ /* 0x000fe4000f8e10ff */
[----:B-1----:R-:W-:Y:S02]  /*03e0*/  IADD3 R4, P0, PT, R4, 0x100, RZ ;  /* 0x0000010004047810 */ /* 0x002fe40007f1e0ff */
[----:B------:R-:W-:-:S03]  /*03f0*/  IADD3 R6, PT, PT, R6, 0x100, RZ ;  /* 0x0000010006067810 */ /* 0x000fc60007ffe0ff */
[----:B------:R-:W-:-:S08]  /*0400*/  IMAD.X R5, RZ, RZ, R5, P0 ;  /* 0x000000ffff057224 */ /* 0x000fd000000e0605 */
.L_x_5:
[----:B------:R-:W-:-:S05]  /*0410*/  IMAD.WIDE R16, R3, 0x4, R4 ;  /* 0x0000000403107825 */ /* 0x000fca00078e0204 */
[----:B------:R-:W2:Y:S04]  /*0420*/  LDG.E R13, desc[UR8][R16.64+-0x100] ;  /* 0xffff0008100d7981 */ /* 0x000ea8000c1e1900 */
[----:B------:R-:W3:Y:S04]  /*0430*/  LDG.E R7, desc[UR8][R16.64] ;  /* 0x0000000810077981 */ /* 0x000ee8000c1e1900 */
[----:B------:R-:W4:Y:S04]  /*0440*/  LDG.E R15, desc[UR8][R16.64+-0x80] ;  /* 0xffff8008100f7981 */ /* 0x000f28000c1e1900 */
[----:B------:R-:W5:Y:S01]  /*0450*/  LDG.E R8, desc[UR8][R16.64+0x80] ;  /* 0x0000800810087981 */ /* 0x000f62000c1e1900 */
[----:B------:R-:W-:Y:S01]  /*0460*/  IMAD.MOV.U32 R20, RZ, RZ, 0x3bbb989d ;  /* 0x3bbb989dff147424 */ /* 0x000fe200078e00ff */
[----:B------:R-:W-:Y:S01]  /*0470*/  MOV R21, 0x437c0000 ;  /* 0x437c000000157802 */ /* 0x000fe20000000f00 */
[----:B------:R-:W-:-:S05]  /*0480*/  VIADD R0, R0, 0x80 ;  /* 0x0000008000007836 */ /* 0x000fca0000000000 */
[----:B------:R-:W-:Y:S02]  /*0490*/  ISETP.GE.AND P0, PT, R0, UR6, PT ;  /* 0x0000000600007c0c */ /* 0x000fe4000bf06270 */
[----:B------:R-:W-:Y:S01]  /*04a0*/  IADD3 R3, PT, PT, R3, 0x80, RZ ;  /* 0x0000008003037810 */ /* 0x000fe20007ffe0ff */
[----:B--2---:R-:W-:-:S04]  /*04b0*/  FFMA.SAT R10, R13, R20, 0.5 ;  /* 0x3f0000000d0a7423 */ /* 0x004fc80000002014 */
[----:B------:R-:W-:-:S04]  /*04c0*/  FFMA.RM R10, R10, R21, 12582913 ;  /* 0x4b4000010a0a7423 */ /* 0x000fc80000004015 */
[----:B------:R-:W-:Y:S01]  /*04d0*/  FADD R14, R10, -12583039 ;  /* 0xcb40007f0a0e7421 */ /* 0x000fe20000000000 */
[----:B---3--:R-:W-:-:S03]  /*04e0*/  FFMA.SAT R19, R7, R20, 0.5 ;  /* 0x3f00000007137423 */ /* 0x008fc60000002014 */
[----:B------:R-:W-:Y:S01]  /*04f0*/  FFMA R14, R13, 1.4426950216293334961, -R14 ;  /* 0x3fb8aa3b0d0e7823 */ /* 0x000fe2000000080e */
[-C--:B----4-:R-:W-:Y:S01]  /*0500*/  FFMA.SAT R12, R15, R20.reuse, 0.5 ;  /* 0x3f0000000f0c7423 */ /* 0x090fe20000002014 */
[----:B-----5:R-:W-:Y:S02]  /*0510*/  FFMA.SAT R17, R8, R20, 0.5 ;  /* 0x3f00000008117423 */ /* 0x020fe40000002014 */
[----:B------:R-:W-:Y:S01]  /*0520*/  FFMA R14, R13, 1.925963033500011079e-08, R14 ;  /* 0x32a570600d0e7823 */ /* 0x000fe2000000000e */
[-C--:B------:R-:W-:Y:S01]  /*0530*/  FFMA.RM R13, R19, R21.reuse, 12582913 ;  /* 0x4b400001130d7423 */ /* 0x080fe20000004015 */
[-C--:B------:R-:W-:Y:S01]  /*0540*/  FFMA.RM R12, R12, R21.reuse, 12582913 ;  /* 0x4b4000010c0c7423 */ /* 0x080fe20000004015 */
[----:B------:R-:W-:Y:S02]  /*0550*/  FFMA.RM R17, R17, R21, 12582913 ;  /* 0x4b40000111117423 */ /* 0x000fe40000004015 */
[----:B------:R-:W-:Y:S01]  /*0560*/  FADD R16, R13, -12583039 ;  /* 0xcb40007f0d107421 */ /* 0x000fe20000000000 */
[----:B------:R-:W-:Y:S01]  /*0570*/  FADD R18, R12, -12583039 ;  /* 0xcb40007f0c127421 */ /* 0x000fe20000000000 */
[----:B------:R-:W-:-:S02]  /*0580*/  FADD R19, R17, -12583039 ;  /* 0xcb40007f11137421 */ /* 0x000fc40000000000 */
[----:B------:R-:W-:Y:S01]  /*0590*/  FFMA R16, R7, 1.4426950216293334961, -R16 ;  /* 0x3fb8aa3b07107823 */ /* 0x000fe20000000810 */
[----:B------:R-:W-:Y:S01]  /*05a0*/  FFMA R18, R15, 1.4426950216293334961, -R18 ;  /* 0x3fb8aa3b0f127823 */ /* 0x000fe20000000812 */
[C---:B------:R-:W-:Y:S02]  /*05b0*/  FFMA R19, R8.reuse, 1.4426950216293334961, -R19 ;  /* 0x3fb8aa3b08137823 */ /* 0x040fe40000000813 */
[----:B------:R-:W-:Y:S01]  /*05c0*/  FFMA R16, R7, 1.925963033500011079e-08, R16 ;  /* 0x32a5706007107823 */ /* 0x000fe20000000010 */
[----:B------:R-:W-:Y:S01]  /*05d0*/  FFMA R18, R15, 1.925963033500011079e-08, R18 ;  /* 0x32a570600f127823 */ /* 0x000fe20000000012 */
[----:B------:R-:W-:Y:S01]  /*05e0*/  FFMA R19, R8, 1.925963033500011079e-08, R19 ;  /* 0x32a5706008137823 */ /* 0x000fe20000000013 */
[----:B------:R-:W0:Y:S08]  /*05f0*/  MUFU.EX2 R14, R14 ;  /* 0x0000000e000e7308 */ /* 0x000e300000000800 */
[----:B------:R-:W1:Y:S08]  /*0600*/  MUFU.EX2 R15, R18 ;  /* 0x00000012000f7308 */ /* 0x000e700000000800 */
[----:B------:R-:W2:Y:S08]  /*0610*/  MUFU.EX2 R16, R16 ;  /* 0x0000001000107308 */ /* 0x000eb00000000800 */
[----:B------:R-:W3:Y:S01]  /*0620*/  MUFU.EX2 R8, R19 ;  /* 0x0000001300087308 */ /* 0x000ee20000000800 */
[----:B------:R-:W-:Y:S01]  /*0630*/  SHF.L.U32 R12, R12, 0x17, RZ ;  /* 0x000000170c0c7819 */ /* 0x000fe200000006ff */
[----:B------:R-:W-:Y:S01]  /*0640*/  IMAD.SHL.U32 R7, R10, 0x800000, RZ ;  /* 0x008000000a077824 */ /* 0x000fe200078e00ff */
[----:B------:R-:W-:Y:S01]  /*0650*/  SHF.L.U32 R17, R17, 0x17, RZ ;  /* 0x0000001711117819 */ /* 0x000fe200000006ff */
[----:B------:R-:W-:-:S02]  /*0660*/  IMAD.SHL.U32 R13, R13, 0x800000, RZ ;  /* 0x008000000d0d7824 */ /* 0x000fc400078e00ff */
[----:B0-----:R-:W-:Y:S01]  /*0670*/  FMUL R7, R7, R14 ;  /* 0x0000000e07077220 */ /* 0x001fe20000400000 */
[----:B-1----:R-:W-:Y:S01]  /*0680*/  FMUL R15, R12, R15 ;  /* 0x0000000f0c0f7220 */ /* 0x002fe20000400000 */
[----:B--2---:R-:W-:-:S03]  /*0690*/  FMUL R13, R13, R16 ;  /* 0x000000100d0d7220 */ /* 0x004fc60000400000 */
[----:B------:R-:W-:Y:S01]  /*06a0*/  STS [R6+-0x100], R7 ;  /* 0xffff000706007388 */ /* 0x000fe20000000800 */
[----:B---3--:R-:W-:-:S03]  /*06b0*/  FMUL R17, R17, R8 ;  /* 0x0000000811117220 */ /* 0x008fc60000400000 */
[----:B------:R-:W-:Y:S04]  /*06c0*/  STS [R6+-0x80], R15 ;  /* 0xffff800f06007388 */ /* 0x000fe80000000800 */
[----:B------:R-:W-:Y:S04]  /*06d0*/  STS [R6], R13 ;  /* 0x0000000d06007388 */ /* 0x000fe80000000800 */
[----:B------:R0:W-:Y:S02]  /*06e0*/  STS [R6+0x80], R17 ;  /* 0x0000801106007388 */ /* 0x0001e40000000800 */
[----:B0-----:R-:W-:Y:S01]  /*06f0*/  VIADD R6, R6, 0x200 ;  /* 0x0000020006067836 */ /* 0x001fe20000000000 */
[----:B------:R-:W-:Y:S06]  /*0700*/  @!P0 BRA `(.L_x_5) ;  /* 0xfffffffc00408947 */ /* 0x000fec000383ffff */
.L_x_1:
[----:B------:R-:W-:Y:S05]  /*0710*/  BSYNC.RECONVERGENT B0 ;  /* 0x0000000000007941 */ /* 0x000fea0003800200 */
.L_x_0:
[----:B------:R-:W-:Y:S01]  /*0720*/  BAR.SYNC.DEFER_BLOCKING 0x0 ;  /* 0x0000000000007b1d */ /* 0x000fe20000010000 */
[----:B------:R-:W-:Y:S01]  /*0730*/  ISETP.GE.AND P0, PT, R2, UR6, PT ;  /* 0x0000000602007c0c */ /* 0x000fe2000bf06270 */
[----:B------:R-:W-:-:S04]  /*0740*/  HFMA2 R10, -RZ, RZ, 0, 0 ;  /* 0x00000000ff0a7431 */ /* 0x000fc800000001ff */
[----:B------:R-:W-:Y:S08]  /*0750*/  BSSY.RECONVERGENT B0, `(.L_x_6) ;  /* 0x0000075000007945 */ /* 0x000ff00003800200 */
[----:B------:R-:W-:Y:S05]  /*0760*/  @P0 BRA `(.L_x_7) ;  /* 0x0000000400cc0947 */ /* 0x000fea0003800000 */
[----:B------:R-:W-:Y:S01]  /*0770*/  LOP3.LUT R0, RZ, R2, RZ, 0x33, !PT ;  /* 0x00000002ff007212 */ /* 0x000fe200078e33ff */
[----:B------:R-:W-:Y:S01]  /*0780*/  BSSY.RECONVERGENT B1, `(.L_x_8) ;  /* 0x0000038000017945 */ /* 0x000fe20003800200 */
[----:B------:R-:W-:-:S03]  /*0790*/  MOV R10, RZ ;  /* 0x000000ff000a7202 */ /* 0x000fc60000000f00 */
[----:B------:R-:W-:-:S05]  /*07a0*/  VIADD R3, R0, UR6 ;  /* 0x0000000600037c36 */ /* 0x000fca0008000000 */
[C---:B------:R-:W-:Y:S02]  /*07b0*/  ISETP.GE.U32.AND P0, PT, R3.reuse, 0x1e0, PT ;  /* 0x000001e00300780c */ /* 0x040fe40003f06070 */
[----:B------:R-:W-:Y:S01]  /*07c0*/  LEA.HI R0, R3, 0x1, RZ, 0x1b ;  /* 0x0000000103007811 */ /* 0x000fe200078fd8ff */
[----:B------:R-:W-:-:S03]  /*07d0*/  IMAD.MOV.U32 R3, RZ, RZ, R2 ;  /* 0x000000ffff037224 */ /* 0x000fc600078e0002 */
[----:B------:R-:W-:-:S04]  /*07e0*/  LOP3.LUT R18, R0, 0xf, RZ, 0xc0, !PT ;  /* 0x0000000f00127812 */ /* 0x000fc800078ec0ff */
[----:B------:R-:W-:-:S03]  /*07f0*/  ISETP.NE.AND P1, PT, R18, RZ, PT ;  /* 0x000000ff1200720c */ /* 0x000fc60003f25270 */
[----:B------:R-:W-:Y:S10]  /*0800*/  @!P0 BRA `(.L_x_9) ;  /* 0x0000000000bc8947 */ /* 0x000ff40003800000 */
[----:B------:R-:W0:Y:S01]  /*0810*/  S2UR UR5, SR_CgaCtaId ;  /* 0x00000000000579c3 */ /* 0x000e220000008800 */
[----:B------:R-:W-:Y:S01]  /*0820*/  UMOV UR4, 0x400 ;  /* 0x0000040000047882 */ /* 0x000fe20000000000 */
[----:B------:R-:W-:Y:S01]  /*0830*/  IADD3 R3, PT, PT, R2, R11, RZ ;  /* 0x0000000b02037210 */ /* 0x000fe20007ffe0ff */
[----:B------:R-:W-:Y:S01]  /*0840*/  IMAD.MOV.U32 R10, RZ, RZ, RZ ;  /* 0x000000ffff0a7224 */ /* 0x000fe200078e00ff */
[----:B------:R-:W-:-:S05]  /*0850*/  LOP3.LUT R5, R0, 0xffffff0, RZ, 0xc0, !PT ;  /* 0x0ffffff000057812 */ /* 0x000fca00078ec0ff */
[----:B------:R-:W-:Y:S01]  /*0860*/  IMAD.MOV R5, RZ, RZ, -R5 ;  /* 0x000000ffff057224 */ /* 0x000fe200078e0a05 */
[----:B0-----:R-:W-:-:S06]  /*0870*/  ULEA UR4, UR5, UR4, 0x18 ;  /* 0x0000000405047291 */ /* 0x001fcc000f8ec0ff */
[----:B------:R-:W-:Y:S02]  /*0880*/  LEA R4, R3, UR4, 0x2 ;  /* 0x0000000403047c11 */ /* 0x000fe4000f8e10ff */
[----:B------:R-:W-:Y:S02]  /*0890*/  MOV R3, R2 ;  /* 0x0000000200037202 */ /* 0x000fe40000000f00 */
[----:B------:R-:W-:-:S07]  /*08a0*/  IADD3 R4, PT, PT, R4, 0x400, RZ ;  /* 0x0000040004047810 */ /* 0x000fce0007ffe0ff */
.L_x_10:
[----:B------:R-:W0:Y:S01]  /*08b0*/  LDS R15, [R4+-0x400] ;  /* 0xfffc0000040f7984 */ /* 0x000e220000000800 */
[----:B------:R-:W-:Y:S01]  /*08c0*/  VIADD R5, R5, 0x10 ;  /* 0x0000001005057836 */ /* 0x000fe20000000000 */
[----:B------:R-:W-:Y:S02]  /*08d0*/  IADD3 R3, PT, PT, R3, 0x200, RZ ;  /* 0x0000020003037810 */ /* 0x000fe40007ffe0ff */
[----:B------:R-:W1:Y:S02]  /*08e0*/  LDS R12, [R4+-0x380] ;  /* 0xfffc8000040c7984 */ /* 0x000e640000000800 */
[----:B------:R-:W-:Y:S02]  /*08f0*/  ISETP.NE.AND P0, PT, R5, RZ, PT ;  /* 0x000000ff0500720c */ /* 0x000fe40003f05270 */
[----:B------:R-:W2:Y:S04]  /*0900*/  LDS R14, [R4+-0x300] ;  /* 0xfffd0000040e7984 */ /* 0x000ea80000000800 */
[----:B------:R-:W3:Y:S04]  /*0910*/  LDS R16, [R4+-0x280] ;  /* 0xfffd800004107984 */ /* 0x000ee80000000800 */
[----:B------:R-:W4:Y:S04]  /*0920*/  LDS R17, [R4+-0x200] ;  /* 0xfffe000004117984 */ /* 0x000f280000000800 */
[----:B------:R-:W5:Y:S04]  /*0930*/  LDS R19, [R4+-0x180] ;  /* 0xfffe800004137984 */ /* 0x000f680000000800 */
[----:B------:R-:W5:Y:S04]  /*0940*/  LDS R13, [R4+-0x100] ;  /* 0xffff0000040d7984 */ /* 0x000f680000000800 */
[----:B------:R-:W5:Y:S04]  /*0950*/  LDS R8, [R4+-0x80] ;  /* 0xffff800004087984 */ /* 0x000f680000000800 */
[----:B------:R-:W5:Y:S04]  /*0960*/  LDS R7, [R4] ;  /* 0x0000000004077984 */ /* 0x000f680000000800 */
[----:B------:R-:W5:Y:S01]  /*0970*/  LDS R6, [R4+0x80] ;  /* 0x0000800004067984 */ /* 0x000f620000000800 */
[----:B0-----:R-:W-:-:S03]  /*0980*/  FADD R15, R15, R10 ;  /* 0x0000000a0f0f7221 */ /* 0x001fc60000000000 */
[----:B------:R-:W0:Y:S01]  /*0990*/  LDS R10, [R4+0x100] ;  /* 0x00010000040a7984 */ /* 0x000e220000000800 */
[----:B-1----:R-:W-:-:S03]  /*09a0*/  FADD R15, R15, R12 ;  /* 0x0000000c0f0f7221 */ /* 0x002fc60000000000 */
[----:B------:R-:W1:Y:S01]  /*09b0*/  LDS R12, [R4+0x180] ;  /* 0x00018000040c7984 */ /* 0x000e620000000800 */
[----:B--2---:R-:W-:-:S03]  /*09c0*/  FADD R15, R15, R14 ;  /* 0x0000000e0f0f7221 */ /* 0x004fc60000000000 */
[----:B------:R-:W2:Y:S01]  /*09d0*/  LDS R14, [R4+0x200] ;  /* 0x00020000040e7984 */ /* 0x000ea20000000800 */
[----:B---3--:R-:W-:-:S03]  /*09e0*/  FADD R16, R15, R16 ;  /* 0x000000100f107221 */ /* 0x008fc60000000000 */
[----:B------:R-:W3:Y:S01]  /*09f0*/  LDS R15, [R4+0x280] ;  /* 0x00028000040f7984 */ /* 0x000ee20000000800 */
[----:B----4-:R-:W-:-:S03]  /*0a00*/  FADD R16, R16, R17 ;  /* 0x0000001110107221 */ /* 0x010fc60000000000 */
[----:B------:R-:W4:Y:S01]  /*0a10*/  LDS R17, [R4+0x300] ;  /* 0x0003000004117984 */ /* 0x000f220000000800 */
[----:B-----5:R-:W-:-:S03]  /*0a20*/  FADD R16, R16, R19 ;  /* 0x0000001310107221 */ /* 0x020fc60000000000 */
[----:B------:R5:W4:Y:S01]  /*0a30*/  LDS R19, [R4+0x380] ;  /* 0x0003800004137984 */ /* 0x000b220000000800 */
[----:B------:R-:W-:-:S04]  /*0a40*/  FADD R13, R16, R13 ;  /* 0x0000000d100d7221 */ /* 0x000fc80000000000 */
[----:B------:R-:W-:Y:S01]  /*0a50*/  FADD R8, R13, R8 ;  /* 0x000000080d087221 */ /* 0x000fe20000000000 */
[----:B-----5:R-:W-:-:S03]  /*0a60*/  VIADD R4, R4, 0x800 ;  /* 0x0000080004047836 */ /* 0x020fc60000000000 */
[----:B------:R-:W-:-:S04]  /*0a70*/  FADD R7, R8, R7 ;  /* 0x0000000708077221 */ /* 0x000fc80000000000 */
[----:B------:R-:W-:-:S04]  /*0a80*/  FADD R7, R7, R6 ;  /* 0x0000000607077221 */ /* 0x000fc80000000000 */
[----:B0-----:R-:W-:-:S04]  /*0a90*/  FADD R7, R7, R10 ;  /* 0x0000000a07077221 */ /* 0x001fc80000000000 */
[----:B-1----:R-:W-:-:S04]  /*0aa0*/  FADD R7, R7, R12 ;  /* 0x0000000c07077221 */ /* 0x002fc80000000000 */
[----:B--2---:R-:W-:-:S04]  /*0ab0*/  FADD R14, R7, R14 ;  /* 0x0000000e070e7221 */ /* 0x004fc80000000000 */
[----:B---3--:R-:W-:-:S04]  /*0ac0*/  FADD R14, R14, R15 ;  /* 0x0000000f0e0e7221 */ /* 0x008fc80000000000 */
[----:B----4-:R-:W-:-:S04]  /*0ad0*/  FADD R14, R14, R17 ;  /* 0x000000110e0e7221 */ /* 0x010fc80000000000 */
[----:B------:R-:W-:Y:S01]  /*0ae0*/  FADD R10, R14, R19 ;  /* 0x000000130e0a7221 */ /* 0x000fe20000000000 */
[----:B------:R-:W-:Y:S06]  /*0af0*/  @P0 BRA `(.L_x_10) ;  /* 0xfffffffc006c0947 */ /* 0x000fec000383ffff */
.L_x_9:
[----:B------:R-:W-:Y:S05]  /*0b00*/  BSYNC.RECONVERGENT B1 ;  /* 0x0000000000017941 */ /* 0x000fea0003800200 */
.L_x_8:
[----:B------:R-:W-:Y:S05]  /*0b10*/  @!P1 BRA `(.L_x_7) ;  /* 0x0000000000e09947 */ /* 0x000fea0003800000 */
[----:B------:R-:W0:Y:S01]  /*0b20*/  S2R R5, SR_CgaCtaId ;  /* 0x0000000000057919 */ /* 0x000e220000008800 */
[----:B------:R-:W-:Y:S01]  /*0b30*/  ISETP.GE.U32.AND P0, PT, R18, 0x8, PT ;  /* 0x000000081200780c */ /* 0x000fe20003f06070 */
[----:B------:R-:W-:Y:S01]  /*0b40*/  BSSY.RECONVERGENT B1, `(.L_x_11) ;  /* 0x000001a000017945 */ /* 0x000fe20003800200 */
[----:B------:R-:W-:Y:S02]  /*0b50*/  MOV R4, 0x400 ;  /* 0x0000040000047802 */ /* 0x000fe40000000f00 */
[----:B------:R-:W-:-:S04]  /*0b60*/  LOP3.LUT R12, R0, 0x7, RZ, 0xc0, !PT ;  /* 0x00000007000c7812 */ /* 0x000fc800078ec0ff */
[----:B------:R-:W-:Y:S02]  /*0b70*/  ISETP.NE.AND P1, PT, R12, RZ, PT ;  /* 0x000000ff0c00720c */ /* 0x000fe40003f25270 */
[----:B0-----:R-:W-:Y:S02]  /*0b80*/  LEA R4, R5, R4, 0x18 ;  /* 0x0000000405047211 */ /* 0x001fe400078ec0ff */
[----:B------:R-:W-:-:S05]  /*0b90*/  SHF.L.U32 R5, R11, 0x2, RZ ;  /* 0x000000020b057819 */ /* 0x000fca00000006ff */
[----:B------:R-:W-:Y:S01]  /*0ba0*/  IMAD.IADD R6, R4, 0x1, R5 ;  /* 0x0000000104067824 */ /* 0x000fe200078e0205 */
[----:B------:R-:W-:Y:S06]  /*0bb0*/  @!P0 BRA `(.L_x_12) ;  /* 0x0000000000488947 */ /* 0x000fec0003800000 */
[C---:B------:R-:W-:Y:S01]  /*0bc0*/  LEA R7, R3.reuse, R6, 0x2 ;  /* 0x0000000603077211 */ /* 0x040fe200078e10ff */
[----:B------:R-:W-:-:S04]  /*0bd0*/  VIADD R3, R3, 0x100 ;  /* 0x0000010003037836 */ /* 0x000fc80000000000 */
[----:B------:R-:W0:Y:S04]  /*0be0*/  LDS R13, [R7] ;  /* 0x00000000070d7984 */ /* 0x000e280000000800 */
[----:B------:R-:W1:Y:S04]  /*0bf0*/  LDS R8, [R7+0x80] ;  /* 0x0000800007087984 */ /* 0x000e680000000800 */
[----:B------:R-:W2:Y:S04]  /*0c00*/  LDS R15, [R7+0x100] ;  /* 0x00010000070f7984 */ /* 0x000ea80000000800 */
[----:B------:R-:W3:Y:S04]  /*0c10*/  LDS R17, [R7+0x180] ;  /* 0x0001800007117984 */ /* 0x000ee80000000800 */
[----:B------:R-:W4:Y:S04]  /*0c20*/  LDS R19, [R7+0x200] ;  /* 0x0002000007137984 */ /* 0x000f280000000800 */
[----:B------:R-:W5:Y:S04]  /*0c30*/  LDS R21, [R7+0x280] ;  /* 0x0002800007157984 */ /* 0x000f680000000800 */
[----:B------:R-:W5:Y:S04]  /*0c40*/  LDS R23, [R7+0x300] ;  /* 0x0003000007177984 */ /* 0x000f680000000800 */
[----:B------:R-:W5:Y:S01]  /*0c50*/  LDS R25, [R7+0x380] ;  /* 0x0003800007197984 */ /* 0x000f620000000800 */
[----:B0-----:R-:W-:-:S04]  /*0c60*/  FADD R13, R10, R13 ;  /* 0x0000000d0a0d7221 */ /* 0x001fc80000000000 */
[----:B-1----:R-:W-:-:S04]  /*0c70*/  FADD R8, R13, R8 ;  /* 0x000000080d087221 */ /* 0x002fc80000000000 */
[----:B--2---:R-:W-:-:S04]  /*0c80*/  FADD R8, R8, R15 ;  /* 0x0000000f08087221 */ /* 0x004fc80000000000 */
[----:B---3--:R-:W-:-:S04]  /*0c90*/  FADD R8, R8, R17 ;  /* 0x0000001108087221 */ /* 0x008fc80000000000 */
[----:B----4-:R-:W-:-:S04]  /*0ca0*/  FADD R8, R8, R19 ;  /* 0x0000001308087221 */ /* 0x010fc80000000000 */
[----:B-----5:R-:W-:-:S04]  /*0cb0*/  FADD R8, R8, R21 ;  /* 0x0000001508087221 */ /* 0x020fc80000000000 */
[----:B------:R-:W-:-:S04]  /*0cc0*/  FADD R8, R8, R23 ;  /* 0x0000001708087221 */ /* 0x000fc80000000000 */
[----:B------:R-:W-:-:S07]  /*0cd0*/  FADD R10, R8, R25 ;  /* 0x00000019080a7221 */ /* 0x000fce0000000000 */
.L_x_12:
[----:B------:R-:W-:Y:S05]  /*0ce0*/  BSYNC.RECONVERGENT B1 ;  /* 0x0000000000017941 */ /* 0x000fea0003800200 */
.L_x_11:
[----:B------:R-:W-:Y:S05]  /*0cf0*/  @!P1 BRA `(.L_x_7) ;  /* 0x0000000000689947 */ /* 0x000fea0003800000 */
[----:B------:R-:W-:Y:S01]  /*0d00*/  ISETP.GE.U32.AND P0, PT, R12, 0x4, PT ;  /* 0x000000040c00780c */ /* 0x000fe20003f06070 */
[----:B------:R-:W-:Y:S01]  /*0d10*/  BSSY.RECONVERGENT B1, `(.L_x_13) ;  /* 0x000000e000017945 */ /* 0x000fe20003800200 */
[----:B------:R-:W-:-:S04]  /*0d20*/  LOP3.LUT R0, R0, 0x3, RZ, 0xc0, !PT ;  /* 0x0000000300007812 */ /* 0x000fc800078ec0ff */
[----:B------:R-:W-:-:S07]  /*0d30*/  ISETP.NE.AND P1, PT, R0, RZ, PT ;  /* 0x000000ff0000720c */ /* 0x000fce0003f25270 */
[----:B------:R-:W-:Y:S06]  /*0d40*/  @!P0 BRA `(.L_x_14) ;  /* 0x0000000000288947 */ /* 0x000fec0003800000 */
[C---:B------:R-:W-:Y:S01]  /*0d50*/  LEA R6, R3.reuse, R6, 0x2 ;  /* 0x0000000603067211 */ /* 0x040fe200078e10ff */
[----:B------:R-:W-:-:S04]  /*0d60*/  VIADD R3, R3, 0x80 ;  /* 0x0000008003037836 */ /* 0x000fc80000000000 */
[----:B------:R-:W0:Y:S04]  /*0d70*/  LDS R7, [R6] ;  /* 0x0000000006077984 */ /* 0x000e280000000800 */
[----:B------:R-:W1:Y:S04]  /*0d80*/  LDS R8, [R6+0x80] ;  /* 0x0000800006087984 */ /* 0x000e680000000800 */
[----:B------:R-:W2:Y:S04]  /*0d90*/  LDS R12, [R6+0x100] ;  /* 0x00010000060c7984 */ /* 0x000ea80000000800 */
[----:B------:R-:W3:Y:S01]  /*0da0*/  LDS R14, [R6+0x180] ;  /* 0x00018000060e7984 */ /* 0x000ee20000000800 */
[----:B0-----:R-:W-:-:S04]  /*0db0*/  FADD R7, R10, R7 ;  /* 0x000000070a077221 */ /* 0x001fc80000000000 */
[----:B-1----:R-:W-:-:S04]  /*0dc0*/  FADD R7, R7, R8 ;  /* 0x0000000807077221 */ /* 0x002fc80000000000 */
[----:B--2---:R-:W-:-:S04]  /*0dd0*/  FADD R7, R7, R12 ;  /* 0x0000000c07077221 */ /* 0x004fc80000000000 */
[----:B---3--:R-:W-:-:S07]  /*0de0*/  FADD R10, R7, R14 ;  /* 0x0000000e070a7221 */ /* 0x008fce0000000000 */
.L_x_14:
[----:B------:R-:W-:Y:S05]  /*0df0*/  BSYNC.RECONVERGENT B1 ;  /* 0x0000000000017941 */ /* 0x000fea0003800200 */
.L_x_13:
[----:B------:R-:W-:Y:S05]  /*0e00*/  @!P1 BRA `(.L_x_7) ;  /* 0x0000000000249947 */ /* 0x000fea0003800000 */
[----:B------:R-:W-:Y:S01]  /*0e10*/  LEA R5, R3, R5, 0x2 ;  /* 0x0000000503057211 */ /* 0x000fe200078e10ff */
[----:B------:R-:W-:-:S03]  /*0e20*/  IMAD.MOV R0, RZ, RZ, -R0 ;  /* 0x000000ffff007224 */ /* 0x000fc600078e0a00 */
[----:B------:R-:W-:-:S07]  /*0e30*/  IADD3 R4, PT, PT, R4, R5, RZ ;  /* 0x0000000504047210 */ /* 0x000fce0007ffe0ff */
.L_x_15:
[----:B------:R0:W1:Y:S01]  /*0e40*/  LDS R3, [R4] ;  /* 0x0000000004037984 */ /* 0x0000620000000800 */
[----:B------:R-:W-:-:S05]  /*0e50*/  VIADD R0, R0, 0x1 ;  /* 0x0000000100007836 */ /* 0x000fca0000000000 */
[----:B------:R-:W-:Y:S02]  /*0e60*/  ISETP.NE.AND P0, PT, R0, RZ, PT ;  /* 0x000000ff0000720c */ /* 0x000fe40003f05270 */
[----:B0-----:R-:W-:Y:S01]  /*0e70*/  IADD3 R4, PT, PT, R4, 0x80, RZ ;  /* 0x0000008004047810 */ /* 0x001fe20007ffe0ff */
[----:B-1----:R-:W-:-:S10]  /*0e80*/  FADD R10, R3, R10 ;  /* 0x0000000a030a7221 */ /* 0x002fd40000000000 */
[----:B------:R-:W-:Y:S05]  /*0e90*/  @P0 BRA `(.L_x_15) ;  /* 0xfffffffc00e80947 */ /* 0x000fea000383ffff */
.L_x_7:
[----:B------:R-:W-:Y:S05]  /*0ea0*/  BSYNC.RECONVERGENT B0 ;  /* 0x0000000000007941 */ /* 0x000fea0003800200 */
.L_x_6:
[----:B------:R-:W0:Y:S01]  /*0eb0*/  SHFL.BFLY PT, R3, R10, 0x10, 0x1f ;  /* 0x0e001f000a037f89 */ /* 0x000e2200000e0000 */
[----:B------:R-:W1:Y:S02]  /*0ec0*/  LDCU UR7, c[0x0][0x38c] ;  /* 0x00007180ff0777ac */ /* 0x000e640008000800 */
[----:B-1----:R-:W-:Y:S01]  /*0ed0*/  ISETP.GE.AND P0, PT, R2, UR7, PT ;  /* 0x0000000702007c0c */ /* 0x002fe2000bf06270 */
[----:B0-----:R-:W-:-:S05]  /*0ee0*/  FADD R3, R3, R10 ;  /* 0x0000000a03037221 */ /* 0x001fca0000000000 */
[----:B------:R-:W0:Y:S02]  /*0ef0*/  SHFL.BFLY PT, R0, R3, 0x8, 0x1f ;  /* 0x0d001f0003007f89 */ /* 0x000e2400000e0000 */
[----:B0-----:R-:W-:-:S05]  /*0f00*/  FADD R0, R3, R0 ;  /* 0x0000000003007221 */ /* 0x001fca0000000000 */
[----:B------:R-:W0:Y:S02]  /*0f10*/  SHFL.BFLY PT, R5, R0, 0x4, 0x1f ;  /* 0x0c801f0000057f89 */ /* 0x000e2400000e0000 */
[----:B0-----:R-:W-:-:S05]  /*0f20*/  FADD R5, R0, R5 ;  /* 0x0000000500057221 */ /* 0x001fca0000000000 */
[----:B------:R-:W0:Y:S02]  /*0f30*/  SHFL.BFLY PT, R4, R5, 0x2, 0x1f ;  /* 0x0c401f0005047f89 */ /* 0x000e2400000e0000 */
[----:B0-----:R-:W-:-:S05]  /*0f40*/  FADD R4, R5, R4 ;  /* 0x0000000405047221 */ /* 0x001fca0000000000 */
[----:B------:R0:W1:Y:S01]  /*0f50*/  SHFL.BFLY PT, R7, R4, 0x1, 0x1f ;  /* 0x0c201f0004077f89 */ /* 0x00006200000e0000 */
[----:B------:R-:W-:Y:S05]  /*0f60*/  @P0 EXIT ;  /* 0x000000000000094d */ /* 0x000fea0003800000 */
[----:B------:R-:W-:Y:S01]  /*0f70*/  LOP3.LUT R14, RZ, R2, RZ, 0x33, !PT ;  /* 0x00000002ff0e7212 */ /* 0x000fe200078e33ff */
[----:B------:R-:W-:Y:S01]  /*0f80*/  BSSY.RECONVERGENT B0, `(.L_x_16) ;  /* 0x0000027000007945 */ /* 0x000fe20003800200 */
[----:B-1----:R-:W-:-:S03]  /*0f90*/  FADD R3, R4, R7 ;  /* 0x0000000704037221 */ /* 0x002fc60000000000 */
[----:B------:R-:W-:-:S05]  /*0fa0*/  VIADD R14, R14, UR7 ;  /* 0x000000070e0e7c36 */ /* 0x000fca0008000000 */
[----:B------:R-:W-:-:S04]  /*0fb0*/  LOP3.LUT R0, R14, 0x60, RZ, 0xc0, !PT ;  /* 0x000000600e007812 */ /* 0x000fc800078ec0ff */
[----:B------:R-:W-:-:S13]  /*0fc0*/  ISETP.NE.AND P0, PT, R0, 0x60, PT ;  /* 0x000000600000780c */ /* 0x000fda0003f05270 */
[----:B------:R-:W-:Y:S05]  /*0fd0*/  @!P0 BRA `(.L_x_17) ;  /* 0x0000000000848947 */ /* 0x000fea0003800000 */
[----:B------:R-:W1:Y:S01]  /*0fe0*/  S2UR UR5, SR_CgaCtaId ;  /* 0x00000000000579c3 */ /* 0x000e620000008800 */
[----:B------:R-:W-:Y:S01]  /*0ff0*/  LEA.HI R0, R14, 0x1, RZ, 0x1b ;  /* 0x000000010e007811 */ /* 0x000fe200078fd8ff */
[----:B------:R-:W-:Y:S01]  /*1000*/  UMOV UR4, 0x400 ;  /* 0x0000040000047882 */ /* 0x000fe20000000000 */
[----:B------:R-:W-:Y:S02]  /*1010*/  IMAD.IADD R12, R2, 0x1, R11 ;  /* 0x00000001020c7824 */ /* 0x000fe400078e020b */
[C---:B------:R-:W-:Y:S01]  /*1020*/  SHF.L.U32 R7, R0.reuse, 0x5, RZ ;  /* 0x0000000500077819 */ /* 0x040fe200000006ff */
[----:B------:R-:W-:Y:S01]  /*1030*/  IMAD R15, R9, UR7, R2 ;  /* 0x00000007090f7c24 */ /* 0x000fe2000f8e0202 */
[----:B------:R-:W-:Y:S01]  /*1040*/  LOP3.LUT R0, R0, 0x3, RZ, 0xc0, !PT ;  /* 0x0000000300007812 */ /* 0x000fe200078ec0ff */
[----:B0-----:R-:W0:Y:S01]  /*1050*/  LDC.64 R4, c[0x0][0x390] ;  /* 0x0000e400ff047b82 */ /* 0x001e220000000a00 */
[----:B------:R-:W-:Y:S02]  /*1060*/  LOP3.LUT R2, R2, 0x60, R7, 0xf8, !PT ;  /* 0x0000006002027812 */ /* 0x000fe400078ef807 */
[----:B------:R-:W-:Y:S01]  /*1070*/  IADD3 R13, PT, PT, -R0, RZ, RZ ;  /* 0x000000ff000d7210 */ /* 0x000fe20007ffe1ff */
[----:B-1----:R-:W-:-:S06]  /*1080*/  ULEA UR4, UR5, UR4, 0x18 ;  /* 0x0000000405047291 */ /* 0x002fcc000f8ec0ff */
[----:B------:R-:W-:-:S07]  /*1090*/  LEA R12, R12, UR4, 0x2 ;  /* 0x000000040c0c7c11 */ /* 0x000fce000f8e10ff */
.L_x_20:
[----:B-1----:R-:W1:Y:S01]  /*10a0*/  LDS R0, [R12] ;  /* 0x000000000c007984 */ /* 0x002e620000000800 */
[----:B------:R-:W2:Y:S01]  /*10b0*/  MUFU.RCP R6, R3 ;  /* 0x0000000300067308 */ /* 0x000ea20000001000 */
[----:B------:R-:W-:Y:S01]  /*10c0*/  IADD3 R13, PT, PT, R13, 0x1, RZ ;  /* 0x000000010d0d7810 */ /* 0x000fe20007ffe0ff */
[----:B------:R-:W-:Y:S03]  /*10d0*/  BSSY.RECONVERGENT B1, `(.L_x_18) ;  /* 0x000000d000017945 */ /* 0x000fe60003800200 */
[----:B------:R-:W-:Y:S01]  /*10e0*/  ISETP.NE.AND P2, PT, R13, RZ, PT ;  /* 0x000000ff0d00720c */ /* 0x000fe20003f45270 */
[----:B--2---:R-:W-:-:S04]  /*10f0*/  FFMA R7, -R3, R6, 1 ;  /* 0x3f80000003077423 */ /* 0x004fc80000000106 */
[----:B------:R-:W-:Y:S01]  /*1100*/  FFMA R7, R6, R7, R6 ;  /* 0x0000000706077223 */ /* 0x000fe20000000006 */
[----:B-1----:R-:W1:Y:S03]  /*1110*/  FCHK P0, R0, R3 ;  /* 0x0000000300007302 */ /* 0x002e660000000000 */
[----:B------:R-:W-:-:S04]  /*1120*/  FFMA R6, R0, R7, RZ ;  /* 0x0000000700067223 */ /* 0x000fc800000000ff */
[----:B------:R-:W-:-:S04]  /*1130*/  FFMA R8, -R3, R6, R0 ;  /* 0x0000000603087223 */ /* 0x000fc80000000100 */
[----:B------:R-:W-:Y:S01]  /*1140*/  FFMA R17, R7, R8, R6 ;  /* 0x0000000807117223 */ /* 0x000fe20000000006 */
[----:B0-----:R-:W-:Y:S01]  /*1150*/  IMAD.WIDE R6, R15, 0x4, R4 ;  /* 0x000000040f067825 */ /* 0x001fe200078e0204 */
[----:B-1----:R-:W-:Y:S06]  /*1160*/  @!P0 BRA `(.L_x_19) ;  /* 0x00000000000c8947 */ /* 0x002fec0003800000 */
[----:B------:R-:W-:-:S07]  /*1170*/  MOV R8, 0x1190 ;  /* 0x0000119000087802 */ /* 0x000fce0000000f00 */
[----:B------:R-:W-:Y:S05]  /*1180*/  CALL.REL.NOINC `($__internal_0_$__cuda_sm3x_div_rn_noftz_f32_slowpath) ;  /* 0x0000000400787944 */ /* 0x000fea0003c00000 */
[----:B------:R-:W-:-:S07]  /*1190*/  IMAD.MOV.U32 R17, RZ, RZ, R0 ;  /* 0x000000ffff117224 */ /* 0x000fce00078e0000 */
.L_x_19:
[----:B------:R-:W-:Y:S05]  /*11a0*/  BSYNC.RECONVERGENT B1 ;  /* 0x0000000000017941 */ /* 0x000fea0003800200 */
.L_x_18:
[----:B------:R1:W-:Y:S01]  /*11b0*/  STG.E desc[UR8][R6.64], R17 ;  /* 0x0000001106007986 */ /* 0x0003e2000c101908 */
[----:B------:R-:W-:Y:S02]  /*11c0*/  IADD3 R15, PT, PT, R15, 0x20, RZ ;  /* 0x000000200f0f7810 */ /* 0x000fe40007ffe0ff */
[----:B------:R-:W-:Y:S01]  /*11d0*/  IADD3 R12, PT, PT, R12, 0x80, RZ ;  /* 0x000000800c0c7810 */ /* 0x000fe20007ffe0ff */
[----:B------:R-:W-:Y:S06]  /*11e0*/  @P2 BRA `(.L_x_20) ;  /* 0xfffffffc00ac2947 */ /* 0x000fec000383ffff */
.L_x_17:
[----:B------:R-:W-:Y:S05]  /*11f0*/  BSYNC.RECONVERGENT B0 ;  /* 0x0000000000007941 */ /* 0x000fea0003800200 */
.L_x_16:
[----:B------:R-:W-:-:S13]  /*1200*/  ISETP.GE.U32.AND P0, PT, R14, 0x60, PT ;  /* 0x000000600e00780c */ /* 0x000fda0003f06070 */
[----:B------:R-:W-:Y:S05]  /*1210*/  @!P0 EXIT ;  /* 0x000000000000894d */ /* 0x000fea0003800000 */
[----:B------:R-:W2:Y:S01]  /*1220*/  S2UR UR7, SR_CgaCtaId ;  /* 0x00000000000779c3 */ /* 0x000ea20000008800 */
[----:B------:R-:W3:Y:S01]  /*1230*/  LDCU.64 UR4, c[0x0][0x390] ;  /* 0x00007200ff0477ac */ /* 0x000ee20008000a00 */
[----:B------:R-:W-:Y:S01]  /*1240*/  IMAD.IADD R11, R2, 0x1, R11 ;  /* 0x00000001020b7824 */ /* 0x000fe200078e020b */
[----:B------:R-:W4:Y:S01]  /*1250*/  LDCU UR10, c[0x0][0x38c] ;  /* 0x00007180ff0a77ac */ /* 0x000f220008000800 */
[----:B------:R-:W-:Y:S01]  /*1260*/  UMOV UR6, 0x400 ;  /* 0x0000040000067882 */ /* 0x000fe20000000000 */
[----:B------:R-:W0:Y:S01]  /*1270*/  LDCU UR11, c[0x0][0x38c] ;  /* 0x00007180ff0b77ac */ /* 0x000e220008000800 */
[----:B---3--:R-:W-:Y:S01]  /*1280*/  UIADD3 UR4, UP0, UPT, UR4, 0x100, URZ ;  /* 0x0000010004047890 */ /* 0x008fe2000ff1e0ff */
[----:B----4-:R-:W-:Y:S01]  /*1290*/  IMAD R9, R9, UR10, R2 ;  /* 0x0000000a09097c24 */ /* 0x010fe2000f8e0202 */
[----:B--2---:R-:W-:Y:S02]  /*12a0*/  ULEA UR6, UR7, UR6, 0x18 ;  /* 0x0000000607067291 */ /* 0x004fe4000f8ec0ff */
[----:B------:R-:W-:-:S04]  /*12b0*/  UIADD3.X UR5, UPT, UPT, URZ, UR5, URZ, UP0, !UPT ;  /* 0x00000005ff057290 */ /* 0x000fc800087fe4ff */
[----:B------:R-:W-:-:S04]  /*12c0*/  LEA R11, R11, UR6, 0x2 ;  /* 0x000000060b0b7c11 */ /* 0x000fc8000f8e10ff */
[----:B01----:R-:W-:-:S07]  /*12d0*/  IADD3 R6, PT, PT, R11, 0x100, RZ ;  /* 0x000001000b067810 */ /* 0x003fce0007ffe0ff */
.L_x_29:
[----:B------:R-:W0:Y:S01]  /*12e0*/  LDS R10, [R6+-0x100] ;  /* 0xffff0000060a7984 */ /* 0x000e220000000800 */
[----:B------:R-:W1:Y:S01]  /*12f0*/  MUFU.RCP R0, R3 ;  /* 0x0000000300007308 */ /* 0x000e620000001000 */
[----:B------:R-:W-:Y:S01]  /*1300*/  MOV R4, UR4 ;  /* 0x0000000400047c02 */ /* 0x000fe20008000f00 */
[----:B------:R-:W-:Y:S01]  /*1310*/  BSSY.RECONVERGENT B0, `(.L_x_21) ;  /* 0x000000e000007945 */ /* 0x000fe20003800200 */
[----:B-1----:R-:W-:-:S04]  /*1320*/  FFMA R5, -R3, R0, 1 ;  /* 0x3f80000003057423 */ /* 0x002fc80000000100 */
[----:B------:R-:W-:Y:S01]  /*1330*/  FFMA R0, R0, R5, R0 ;  /* 0x0000000500007223 */ /* 0x000fe20000000000 */
[----:B------:R-:W-:Y:S02]  /*1340*/  IMAD.U32 R5, RZ, RZ, UR5 ;  /* 0x00000005ff057e24 */ /* 0x000fe4000f8e00ff */
[----:B------:R-:W-:Y:S01]  /*1350*/  IMAD.WIDE R4, R9, 0x4, R4 ;  /* 0x0000000409047825 */ /* 0x000fe200078e0204 */
[----:B0-----:R-:W0:Y:S03]  /*1360*/  FCHK P0, R10, R3 ;  /* 0x000000030a007302 */ /* 0x001e260000000000 */
[----:B------:R-:W-:-:S04]  /*1370*/  FFMA R7, R0, R10, RZ ;  /* 0x0000000a00077223 */ /* 0x000fc800000000ff */
[----:B------:R-:W-:-:S04]  /*1380*/  FFMA R8, -R3, R7, R10 ;  /* 0x0000000703087223 */ /* 0x000fc8000000010a */
[----:B------:R-:W-:Y:S01]  /*1390*/  FFMA R7, R0, R8, R7 ;  /* 0x0000000800077223 */ /* 0x000fe20000000007 */
[----:B0-----:R-:W-:Y:S06]  /*13a0*/  @!P0 BRA `(.L_x_22) ;  /* 0x0000000000108947 */ /* 0x001fec0003800000 */
[----:B------:R-:W-:Y:S02]  /*13b0*/  MOV R0, R10 ;  /* 0x0000000a00007202 */ /* 0x000fe40000000f00 */
[----:B------:R-:W-:-:S07]  /*13c0*/  MOV R8, 0x13e0 ;  /* 0x000013e000087802 */ /* 0x000fce0000000f00 */
[----:B------:R-:W-:Y:S05]  /*13d0*/  CALL.REL.NOINC `($__internal_0_$__cuda_sm3x_div_rn_noftz_f32_slowpath) ;  /* 0x0000000000e47944 */ /* 0x000fea0003c00000 */
[----:B------:R-:W-:-:S07]  /*13e0*/  MOV R7, R0 ;  /* 0x0000000000077202 */ /* 0x000fce0000000f00 */
.L_x_22:
[----:B------:R-:W-:Y:S05]  /*13f0*/  BSYNC.RECONVERGENT B0 ;  /* 0x0000000000007941 */ /* 0x000fea0003800200 */
.L_x_21:
[----:B------:R-:W0:Y:S01]  /*1400*/  LDS R10, [R6+-0x80] ;  /* 0xffff8000060a7984 */ /* 0x000e220000000800 */
[----:B------:R-:W1:Y:S01]  /*1410*/  MUFU.RCP R0, R3 ;  /* 0x0000000300007308 */ /* 0x000e620000001000 */
[----:B------:R-:W-:Y:S02]  /*1420*/  BSSY.RECONVERGENT B0, `(.L_x_23) ;  /* 0x000000d000007945 */ /* 0x000fe40003800200 */
[----:B------:R2:W-:Y:S01]  /*1430*/  STG.E desc[UR8][R4.64+-0x100], R7 ;  /* 0xffff000704007986 */ /* 0x0005e2000c101908 */
[----:B-1----:R-:W-:-:S04]  /*1440*/  FFMA R11, -R3, R0, 1 ;  /* 0x3f800000030b7423 */ /* 0x002fc80000000100 */
[----:B------:R-:W-:Y:S01]  /*1450*/  FFMA R0, R0, R11, R0 ;  /* 0x0000000b00007223 */ /* 0x000fe20000000000 */
[----:B0-----:R-:W0:Y:S03]  /*1460*/  FCHK P0, R10, R3 ;  /* 0x000000030a007302 */ /* 0x001e260000000000 */
[----:B------:R-:W-:-:S04]  /*1470*/  FFMA R8, R0, R10, RZ ;  /* 0x0000000a00087223 */ /* 0x000fc800000000ff */
[----:B------:R-:W-:-:S04]  /*1480*/  FFMA R11, -R3, R8, R10 ;  /* 0x00000008030b7223 */ /* 0x000fc8000000010a */
[----:B------:R-:W-:Y:S01]  /*1490*/  FFMA R11, R0, R11, R8 ;  /* 0x0000000b000b7223 */ /* 0x000fe20000000008 */
[----:B0-2---:R-:W-:Y:S06]  /*14a0*/  @!P0 BRA `(.L_x_24) ;  /* 0x0000000000108947 */ /* 0x005fec0003800000 */
[----:B------:R-:W-:Y:S01]  /*14b0*/  IMAD.MOV.U32 R0, RZ, RZ, R10 ;  /* 0x000000ffff007224 */ /* 0x000fe200078e000a */
[----:B------:R-:W-:-:S07]  /*14c0*/  MOV R8, 0x14e0 ;  /* 0x000014e000087802 */ /* 0x000fce0000000f00 */
[----:B------:R-:W-:Y:S05]  /*14d0*/  CALL.REL.NOINC `($__internal_0_$__cuda_sm3x_div_rn_noftz_f32_slowpath) ;  /* 0x0000000000a47944 */ /* 0x000fea0003c00000 */
[----:B------:R-:W-:-:S07]  /*14e0*/  MOV R11, R0 ;  /* 0x00000000000b7202 */ /* 0x000fce0000000f00 */
.L_x_24:
[----:B------:R-:W-:Y:S05]  /*14f0*/  BSYNC.RECONVERGENT B0 ;  /* 0x0000000000007941 */ /* 0x000fea0003800200 */
.L_x_23:
[----:B------:R-:W0:Y:S01]  /*1500*/  LDS R10, [R6] ;  /* 0x00000000060a7984 */ /* 0x000e220000000800 */
        /* <DEDUP_REMOVED lines=10> */
[----:B------:R-:W-:Y:S02]  /*15b0*/  MOV R0, R10 ;  /* 0x0000000a00007202 */ /* 0x000fe40000000f00 */
[----:B------:R-:W-:-:S07]  /*15c0*/  MOV R8, 0x15e0 ;  /* 0x000015e000087802 */ /* 0x000fce0000000f00 */
[----:B------:R-:W-:Y:S05]  /*15d0*/  CALL.REL.NOINC `($__internal_0_$__cuda_sm3x_div_rn_noftz_f32_slowpath) ;  /* 0x0000000000647944 */ /* 0x000fea0003c00000 */
[----:B------:R-:W-:-:S07]  /*15e0*/  IMAD.MOV.U32 R7, RZ, RZ, R0 ;  /* 0x000000ffff077224 */ /* 0x000fce00078e0000 */
.L_x_26:
[----:B------:R-:W-:Y:S05]  /*15f0*/  BSYNC.RECONVERGENT B0 ;  /* 0x0000000000007941 */ /* 0x000fea0003800200 */
.L_x_25:
[----:B------:R-:W0:Y:S01]  /*1600*/  LDS R10, [R6+0x80] ;  /* 0x00008000060a7984 */ /* 0x000e220000000800 */
        /* <DEDUP_REMOVED lines=13> */
[----:B------:R-:W-:-:S07]  /*16e0*/  MOV R11, R0 ;  /* 0x00000000000b7202 */ /* 0x000fce0000000f00 */
.L_x_28:
[----:B------:R-:W-:Y:S05]  /*16f0*/  BSYNC.RECONVERGENT B0 ;  /* 0x0000000000007941 */ /* 0x000fea0003800200 */
.L_x_27:
[----:B------:R0:W-:Y:S01]  /*1700*/  STG.E desc[UR8][R4.64+0x80], R11 ;  /* 0x0000800b04007986 */ /* 0x0001e2000c101908 */
[----:B------:R-:W-:Y:S01]  /*1710*/  VIADD R2, R2, 0x80 ;  /* 0x0000008002027836 */ /* 0x000fe20000000000 */
[----:B------:R-:W-:Y:S02]  /*1720*/  IADD3 R6, PT, PT, R6, 0x200, RZ ;  /* 0x0000020006067810 */ /* 0x000fe40007ffe0ff */
[----:B------:R-:W-:Y:S02]  /*1730*/  IADD3 R9, PT, PT, R9, 0x80, RZ ;  /* 0x0000008009097810 */ /* 0x000fe40007ffe0ff */
[----:B------:R-:W-:-:S13]  /*1740*/  ISETP.GE.AND P0, PT, R2, UR11, PT ;  /* 0x0000000b02007c0c */ /* 0x000fda000bf06270 */
[----:B0-----:R-:W-:Y:S05]  /*1750*/  @!P0 BRA `(.L_x_29) ;  /* 0xfffffff800e08947 */ /* 0x001fea000383ffff */
[----:B------:R-:W-:Y:S05]  /*1760*/  EXIT ;  /* 0x000000000000794d */ /* 0x000fea0003800000 */
        .weak           $__internal_0_$__cuda_sm3x_div_rn_noftz_f32_slowpath
        .type           $__internal_0_$__cuda_sm3x_div_rn_noftz_f32_slowpath,@function
        .size           $__internal_0_$__cuda_sm3x_div_rn_noftz_f32_slowpath,(.L_x_77 - $__internal_0_$__cuda_sm3x_div_rn_noftz_f32_slowpath)
$__internal_0_$__cuda_sm3x_div_rn_noftz_f32_slowpath:
[----:B------:R-:W-:Y:S01]  /*1770*/  SHF.R.U32.HI R10, RZ, 0x17, R3 ;  /* 0x00000017ff0a7819 */ /* 0x000fe20000011603 */
[----:B------:R-:W-:Y:S01]  /*1780*/  BSSY.RECONVERGENT B2, `(.L_x_30) ;  /* 0x0000063000027945 */ /* 0x000fe20003800200 */
[----:B------:R-:W-:Y:S02]  /*1790*/  SHF.R.U32.HI R17, RZ, 0x17, R0 ;  /* 0x00000017ff117819 */ /* 0x000fe40000011600 */
[----:B------:R-:W-:Y:S02]  /*17a0*/  LOP3.LUT R10, R10, 0xff, RZ, 0xc0, !PT ;  /* 0x000000ff0a0a7812 */ /* 0x000fe400078ec0ff */
[----:B------:R-:W-:Y:S02]  /*17b0*/  LOP3.LUT R17, R17, 0xff, RZ, 0xc0, !PT ;  /* 0x000000ff11117812 */ /* 0x000fe400078ec0ff */
[----:B------:R-:W-:Y:S01]  /*17c0*/  MOV R19, R3 ;  /* 0x0000000300137202 */ /* 0x000fe20000000f00 */
[----:B------:R-:W-:Y:S01]  /*17d0*/  VIADD R20, R10, 0xffffffff ;  /* 0xffffffff0a147836 */ /* 0x000fe20000000000 */
[----:B------:R-:W-:-:S04]  /*17e0*/  IADD3 R18, PT, PT, R17, -0x1, RZ ;  /* 0xffffffff11127810 */ /* 0x000fc80007ffe0ff */
[----:B------:R-:W-:-:S04]  /*17f0*/  ISETP.GT.U32.AND P0, PT, R20, 0xfd, PT ;  /* 0x000000fd1400780c */ /* 0x000fc80003f04070 */
[----:B------:R-:W-:-:S13]  /*1800*/  ISETP.GT.U32.OR P0, PT, R18, 0xfd, P0 ;  /* 0x000000fd1200780c */ /* 0x000fda0000704470 */
[----:B------:R-:W-:Y:S01]  /*1810*/  @!P0 IMAD.MOV.U32 R16, RZ, RZ, RZ ;  /* 0x000000ffff108224 */ /* 0x000fe200078e00ff */
[----:B------:R-:W-:Y:S06]  /*1820*/  @!P0 BRA `(.L_x_31) ;  /* 0x00000000005c8947 */ /* 0x000fec0003800000 */
[----:B------:R-:W-:Y:S02]  /*1830*/  FSETP.GTU.FTZ.AND P0, PT, |R0|, +INF , PT ;  /* 0x7f8000000000780b */ /* 0x000fe40003f1c200 */
[----:B------:R-:W-:-:S04]  /*1840*/  FSETP.GTU.FTZ.AND P1, PT, |R3|, +INF , PT ;  /* 0x7f8000000300780b */ /* 0x000fc80003f3c200 */
[----:B------:R-:W-:-:S13]  /*1850*/  PLOP3.LUT P0, PT, P0, P1, PT, 0xf8, 0x8f ;  /* 0x00000000008f781c */ /* 0x000fda0000703f70 */
[----:B------:R-:W-:Y:S05]  /*1860*/  @P0 BRA `(.L_x_32) ;  /* 0x00000004004c0947 */ /* 0x000fea0003800000 */
[----:B------:R-:W-:-:S13]  /*1870*/  LOP3.LUT P0, RZ, R19, 0x7fffffff, R0, 0xc8, !PT ;  /* 0x7fffffff13ff7812 */ /* 0x000fda000780c800 */
[----:B------:R-:W-:Y:S05]  /*1880*/  @!P0 BRA `(.L_x_33) ;  /* 0x00000004003c8947 */ /* 0x000fea0003800000 */
[C---:B------:R-:W-:Y:S02]  /*1890*/  FSETP.NEU.FTZ.AND P3, PT, |R0|.reuse, +INF , PT ;  /* 0x7f8000000000780b */ /* 0x040fe40003f7d200 */
[----:B------:R-:W-:Y:S02]  /*18a0*/  FSETP.NEU.FTZ.AND P1, PT, |R3|, +INF , PT ;  /* 0x7f8000000300780b */ /* 0x000fe40003f3d200 */
[----:B------:R-:W-:-:S11]  /*18b0*/  FSETP.NEU.FTZ.AND P0, PT, |R0|, +INF , PT ;  /* 0x7f8000000000780b */ /* 0x000fd60003f1d200 */
[----:B------:R-:W-:Y:S05]  /*18c0*/  @!P1 BRA !P3, `(.L_x_33) ;  /* 0x00000004002c9947 */ /* 0x000fea0005800000 */
[----:B------:R-:W-:-:S04]  /*18d0*/  LOP3.LUT P3, RZ, R0, 0x7fffffff, RZ, 0xc0, !PT ;  /* 0x7fffffff00ff7812 */ /* 0x000fc8000786c0ff */
[----:B------:R-:W-:-:S13]  /*18e0*/  PLOP3.LUT P1, PT, P1, P3, PT, 0x2f, 0xf2 ;  /* 0x0000000000f2781c */ /* 0x000fda0000f26577 */
[----:B------:R-:W-:Y:S05]  /*18f0*/  @P1 BRA `(.L_x_34) ;  /* 0x0000000400181947 */ /* 0x000fea0003800000 */
[----:B------:R-:W-:-:S04]  /*1900*/  LOP3.LUT P1, RZ, R19, 0x7fffffff, RZ, 0xc0, !PT ;  /* 0x7fffffff13ff7812 */ /* 0x000fc8000782c0ff */
[----:B------:R-:W-:-:S13]  /*1910*/  PLOP3.LUT P0, PT, P0, P1, PT, 0x2f, 0xf2 ;  /* 0x0000000000f2781c */ /* 0x000fda0000702577 */
[----:B------:R-:W-:Y:S05]  /*1920*/  @P0 BRA `(.L_x_35) ;  /* 0x0000000400000947 */ /* 0x000fea0003800000 */
[----:B------:R-:W-:Y:S02]  /*1930*/  ISETP.GE.AND P0, PT, R18, RZ, PT ;  /* 0x000000ff1200720c */ /* 0x000fe40003f06270 */
[----:B------:R-:W-:-:S11]  /*1940*/  ISETP.GE.AND P1, PT, R20, RZ, PT ;  /* 0x000000ff1400720c */ /* 0x000fd60003f26270 */
[----:B------:R-:W-:Y:S01]  /*1950*/  @P0 MOV R16, RZ ;  /* 0x000000ff00100202 */ /* 0x000fe20000000f00 */
[----:B------:R-:W-:Y:S01]  /*1960*/  @!P0 FFMA R0, R0, 1.84467440737095516160e+19, RZ ;  /* 0x5f80000000008823 */ /* 0x000fe200000000ff */
[----:B------:R-:W-:Y:S01]  /*1970*/  @!P0 MOV R16, 0xffffffc0 ;  /* 0xffffffc000108802 */ /* 0x000fe20000000f00 */
[----:B------:R-:W-:-:S04]  /*1980*/  @!P1 FFMA R19, R3, 1.84467440737095516160e+19, RZ ;  /* 0x5f80000003139823 */ /* 0x000fc800000000ff */
[----:B------:R-:W-:-:S07]  /*1990*/  @!P1 VIADD R16, R16, 0x40 ;  /* 0x0000004010109836 */ /* 0x000fce0000000000 */
.L_x_31:
[----:B------:R-:W-:Y:S01]  /*19a0*/  LEA R18, R10, 0xc0800000, 0x17 ;  /* 0xc08000000a127811 */ /* 0x000fe200078eb8ff */
[----:B------:R-:W-:Y:S01]  /*19b0*/  BSSY.RECONVERGENT B3, `(.L_x_36) ;  /* 0x0000036000037945 */ /* 0x000fe20003800200 */
[----:B------:R-:W-:Y:S02]  /*19c0*/  IADD3 R17, PT, PT, R17, -0x7f, RZ ;  /* 0xffffff8111117810 */ /* 0x000fe40007ffe0ff */
[----:B------:R-:W-:-:S03]  /*19d0*/  IADD3 R20, PT, PT, -R18, R19, RZ ;  /* 0x0000001312147210 */ /* 0x000fc60007ffe1ff */
[C---:B------:R-:W-:Y:S01]  /*19e0*/  IMAD R0, R17.reuse, -0x800000, R0 ;  /* 0xff80000011007824 */ /* 0x040fe200078e0200 */
[----:B------:R-:W0:Y:S01]  /*19f0*/  MUFU.RCP R18, R20 ;  /* 0x0000001400127308 */ /* 0x000e220000001000 */
[----:B------:R-:W-:Y:S01]  /*1a00*/  FADD.FTZ R19, -R20, -RZ ;  /* 0x800000ff14137221 */ /* 0x000fe20000010100 */
[----:B------:R-:W-:-:S05]  /*1a10*/  IADD3 R17, PT, PT, R17, 0x7f, -R10 ;  /* 0x0000007f11117810 */ /* 0x000fca0007ffe80a */
[----:B------:R-:W-:Y:S02]  /*1a20*/  IMAD.IADD R17, R17, 0x1, R16 ;  /* 0x0000000111117824 */ /* 0x000fe400078e0210 */
[----:B0-----:R-:W-:-:S04]  /*1a30*/  FFMA R21, R18, R19, 1 ;  /* 0x3f80000012157423 */ /* 0x001fc80000000013 */
[----:B------:R-:W-:-:S04]  /*1a40*/  FFMA R21, R18, R21, R18 ;  /* 0x0000001512157223 */ /* 0x000fc80000000012 */
[----:B------:R-:W-:-:S04]  /*1a50*/  FFMA R18, R0, R21, RZ ;  /* 0x0000001500127223 */ /* 0x000fc800000000ff */
[----:B------:R-:W-:-:S04]  /*1a60*/  FFMA R22, R19, R18, R0 ;  /* 0x0000001213167223 */ /* 0x000fc80000000000 */
[----:B------:R-:W-:-:S04]  /*1a70*/  FFMA R18, R21, R22, R18 ;  /* 0x0000001615127223 */ /* 0x000fc80000000012 */
[----:B------:R-:W-:-:S04]  /*1a80*/  FFMA R19, R19, R18, R0 ;  /* 0x0000001213137223 */ /* 0x000fc80000000000 */
[----:B------:R-:W-:-:S05]  /*1a90*/  FFMA R0, R21, R19, R18 ;  /* 0x0000001315007223 */ /* 0x000fca0000000012 */
[----:B------:R-:W-:-:S04]  /*1aa0*/  SHF.R.U32.HI R10, RZ, 0x17, R0 ;  /* 0x00000017ff0a7819 */ /* 0x000fc80000011600 */
[----:B------:R-:W-:-:S04]  /*1ab0*/  LOP3.LUT R10, R10, 0xff, RZ, 0xc0, !PT ;  /* 0x000000ff0a0a7812 */ /* 0x000fc800078ec0ff */
[----:B------:R-:W-:-:S04]  /*1ac0*/  IADD3 R10, PT, PT, R10, R17, RZ ;  /* 0x000000110a0a7210 */ /* 0x000fc80007ffe0ff */
[----:B------:R-:W-:-:S04]  /*1ad0*/  IADD3 R16, PT, PT, R10, -0x1, RZ ;  /* 0xffffffff0a107810 */ /* 0x000fc80007ffe0ff */
[----:B------:R-:W-:-:S13]  /*1ae0*/  ISETP.GE.U32.AND P0, PT, R16, 0xfe, PT ;  /* 0x000000fe1000780c */ /* 0x000fda0003f06070 */
[----:B------:R-:W-:Y:S05]  /*1af0*/  @!P0 BRA `(.L_x_37) ;  /* 0x0000000000808947 */ /* 0x000fea0003800000 */
[----:B------:R-:W-:-:S13]  /*1b00*/  ISETP.GT.AND P0, PT, R10, 0xfe, PT ;  /* 0x000000fe0a00780c */ /* 0x000fda0003f04270 */
[----:B------:R-:W-:Y:S05]  /*1b10*/  @P0 BRA `(.L_x_38) ;  /* 0x00000000006c0947 */ /* 0x000fea0003800000 */
[----:B------:R-:W-:-:S13]  /*1b20*/  ISETP.GE.AND P0, PT, R10, 0x1, PT ;  /* 0x000000010a00780c */ /* 0x000fda0003f06270 */
[----:B------:R-:W-:Y:S05]  /*1b30*/  @P0 BRA `(.L_x_39) ;  /* 0x0000000000740947 */ /* 0x000fea0003800000 */
[----:B------:R-:W-:Y:S02]  /*1b40*/  ISETP.GE.AND P0, PT, R10, -0x18, PT ;  /* 0xffffffe80a00780c */ /* 0x000fe40003f06270 */
[----:B------:R-:W-:-:S11]  /*1b50*/  LOP3.LUT R0, R0, 0x80000000, RZ, 0xc0, !PT ;  /* 0x8000000000007812 */ /* 0x000fd600078ec0ff */
[----:B------:R-:W-:Y:S05]  /*1b60*/  @!P0 BRA `(.L_x_39) ;  /* 0x0000000000688947 */ /* 0x000fea0003800000 */
[CCC-:B------:R-:W-:Y:S01]  /*1b70*/  FFMA.RZ R16, R21.reuse, R19.reuse, R18.reuse ;  /* 0x0000001315107223 */ /* 0x1c0fe2000000c012 */
[C---:B------:R-:W-:Y:S02]  /*1b80*/  ISETP.NE.AND P3, PT, R10.reuse, RZ, PT ;  /* 0x000000ff0a00720c */ /* 0x040fe40003f65270 */
[----:B------:R-:W-:Y:S02]  /*1b90*/  ISETP.NE.AND P1, PT, R10, RZ, PT ;  /* 0x000000ff0a00720c */ /* 0x000fe40003f25270 */
[----:B------:R-:W-:Y:S01]  /*1ba0*/  LOP3.LUT R17, R16, 0x7fffff, RZ, 0xc0, !PT ;  /* 0x007fffff10117812 */ /* 0x000fe200078ec0ff */
[CCC-:B------:R-:W-:Y:S01]  /*1bb0*/  FFMA.RP R16, R21.reuse, R19.reuse, R18.reuse ;  /* 0x0000001315107223 */ /* 0x1c0fe20000008012 */
[----:B------:R-:W-:Y:S01]  /*1bc0*/  FFMA.RM R19, R21, R19, R18 ;  /* 0x0000001315137223 */ /* 0x000fe20000004012 */
[C---:B------:R-:W-:Y:S01]  /*1bd0*/  VIADD R18, R10.reuse, 0x20 ;  /* 0x000000200a127836 */ /* 0x040fe20000000000 */
[----:B------:R-:W-:Y:S02]  /*1be0*/  LOP3.LUT R17, R17, 0x800000, RZ, 0xfc, !PT ;  /* 0x0080000011117812 */ /* 0x000fe400078efcff */
[----:B------:R-:W-:-:S02]  /*1bf0*/  IADD3 R10, PT, PT, -R10, RZ, RZ ;  /* 0x000000ff0a0a7210 */ /* 0x000fc40007ffe1ff */
[----:B------:R-:W-:Y:S02]  /*1c00*/  SHF.L.U32 R18, R17, R18, RZ ;  /* 0x0000001211127219 */ /* 0x000fe400000006ff */
[----:B------:R-:W-:Y:S02]  /*1c10*/  FSETP.NEU.FTZ.AND P0, PT, R16, R19, PT ;  /* 0x000000131000720b */ /* 0x000fe40003f1d000 */
[----:B------:R-:W-:Y:S02]  /*1c20*/  SEL R10, R10, RZ, P3 ;  /* 0x000000ff0a0a7207 */ /* 0x000fe40001800000 */
[----:B------:R-:W-:Y:S02]  /*1c30*/  ISETP.NE.AND P1, PT, R18, RZ, P1 ;  /* 0x000000ff1200720c */ /* 0x000fe40000f25270 */
[----:B------:R-:W-:Y:S02]  /*1c40*/  SHF.R.U32.HI R10, RZ, R10, R17 ;  /* 0x0000000aff0a7219 */ /* 0x000fe40000011611 */
[----:B------:R-:W-:-:S02]  /*1c50*/  PLOP3.LUT P0, PT, P0, P1, PT, 0xf8, 0x8f ;  /* 0x00000000008f781c */ /* 0x000fc40000703f70 */
[----:B------:R-:W-:Y:S02]  /*1c60*/  SHF.R.U32.HI R17, RZ, 0x1, R10 ;  /* 0x00000001ff117819 */ /* 0x000fe4000001160a */
[----:B------:R-:W-:-:S04]  /*1c70*/  SEL R16, RZ, 0x1, !P0 ;  /* 0x00000001ff107807 */ /* 0x000fc80004000000 */
[----:B------:R-:W-:-:S04]  /*1c80*/  LOP3.LUT R19, R16, 0x1, R17, 0xf8, !PT ;  /* 0x0000000110137812 */ /* 0x000fc800078ef811 */
[----:B------:R-:W-:-:S04]  /*1c90*/  LOP3.LUT R10, R19, R10, RZ, 0xc0, !PT ;  /* 0x0000000a130a7212 */ /* 0x000fc800078ec0ff */
[----:B------:R-:W-:-:S04]  /*1ca0*/  IADD3 R17, PT, PT, R17, R10, RZ ;  /* 0x0000000a11117210 */ /* 0x000fc80007ffe0ff */
[----:B------:R-:W-:Y:S01]  /*1cb0*/  LOP3.LUT R0, R17, R0, RZ, 0xfc, !PT ;  /* 0x0000000011007212 */ /* 0x000fe200078efcff */
[----:B------:R-:W-:Y:S06]  /*1cc0*/  BRA `(.L_x_39) ;  /* 0x0000000000107947 */ /* 0x000fec0003800000 */
.L_x_38:
[----:B------:R-:W-:-:S04]  /*1cd0*/  LOP3.LUT R0, R0, 0x80000000, RZ, 0xc0, !PT ;  /* 0x8000000000007812 */ /* 0x000fc800078ec0ff */
[----:B------:R-:W-:Y:S01]  /*1ce0*/  LOP3.LUT R0, R0, 0x7f800000, RZ, 0xfc, !PT ;  /* 0x7f80000000007812 */ /* 0x000fe200078efcff */
[----:B------:R-:W-:Y:S06]  /*1cf0*/  BRA `(.L_x_39) ;  /* 0x0000000000047947 */ /* 0x000fec0003800000 */
.L_x_37:
[----:B------:R-:W-:-:S07]  /*1d00*/  IMAD R0, R17, 0x800000, R0 ;  /* 0x0080000011007824 */ /* 0x000fce00078e0200 */
.L_x_39:
[----:B------:R-:W-:Y:S05]  /*1d10*/  BSYNC.RECONVERGENT B3 ;  /* 0x0000000000037941 */ /* 0x000fea0003800200 */
.L_x_36:
[----:B------:R-:W-:Y:S05]  /*1d20*/  BRA `(.L_x_40) ;  /* 0x0000000000207947 */ /* 0x000fea0003800000 */
.L_x_35:
[----:B------:R-:W-:-:S04]  /*1d30*/  LOP3.LUT R0, R19, 0x80000000, R0, 0x48, !PT ;  /* 0x8000000013007812 */ /* 0x000fc800078e4800 */
[----:B------:R-:W-:Y:S01]  /*1d40*/  LOP3.LUT R0, R0, 0x7f800000, RZ, 0xfc, !PT ;  /* 0x7f80000000007812 */ /* 0x000fe200078efcff */
[----:B------:R-:W-:Y:S06]  /*1d50*/  BRA `(.L_x_40) ;  /* 0x0000000000147947 */ /* 0x000fec0003800000 */
.L_x_34:
[----:B------:R-:W-:Y:S01]  /*1d60*/  LOP3.LUT R0, R19, 0x80000000, R0, 0x48, !PT ;  /* 0x8000000013007812 */ /* 0x000fe200078e4800 */
[----:B------:R-:W-:Y:S06]  /*1d70*/  BRA `(.L_x_40) ;  /* 0x00000000000c7947 */ /* 0x000fec0003800000 */
.L_x_33:
[----:B------:R-:W0:Y:S01]  /*1d80*/  MUFU.RSQ R0, -QNAN ;  /* 0xffc0000000007908 */ /* 0x000e220000001400 */
[----:B------:R-:W-:Y:S05]  /*1d90*/  BRA `(.L_x_40) ;  /* 0x0000000000047947 */ /* 0x000fea0003800000 */
.L_x_32:
[----:B------:R-:W-:-:S07]  /*1da0*/  FADD.FTZ R0, R0, R3 ;  /* 0x0000000300007221 */ /* 0x000fce0000010000 */
.L_x_40:
[----:B------:R-:W-:Y:S05]  /*1db0*/  BSYNC.RECONVERGENT B2 ;  /* 0x0000000000027941 */ /* 0x000fea0003800200 */
.L_x_30:
[----:B------:R-:W-:Y:S01]  /*1dc0*/  HFMA2 R17, -RZ, RZ, 0, 0 ;  /* 0x00000000ff117431 */ /* 0x000fe200000001ff */
[----:B------:R-:W-:-:S04]  /*1dd0*/  MOV R16, R8 ;  /* 0x0000000800107202 */ /* 0x000fc80000000f00 */
[----:B0-----:R-:W-:Y:S05]  /*1de0*/  RET.REL.NODEC R16 `(_Z24softmax_f32_f32_optimizeILi4EEvPfiiS0_) ;  /* 0xffffffe010847950 */ /* 0x001fea0003c3ffff */
.L_x_41:
[----:B------:R-:W-:-:S00]  /*1df0*/  BRA `(.L_x_41) ;  /* 0xfffffffc00fc7947 */ /* 0x000fc0000383ffff */
[----:B------:R-:W-:-:S00]  /*1e00*/  NOP ;  /* 0x0000000000007918 */ /* 0x000fc00000000000 */
[----:B------:R-:W-:-:S00]  /*1e10*/  NOP ;  /* 0x0000000000007918 */ /* 0x000fc00000000000 */
[----:B------:R-:W-:-:S00]  /*1e20*/  NOP ;  /* 0x0000000000007918 */ /* 0x000fc00000000000 */
[----:B------:R-:W-:-:S00]  /*1e30*/  NOP ;  /* 0x0000000000007918 */ /* 0x000fc00000000000 */
[----:B------:R-:W-:-:S00]  /*1e40*/  NOP ;  /* 0x0000000000007918 */ /* 0x000fc00000000000 */
[----:B------:R-:W-:-:S00]  /*1e50*/  NOP ;  /* 0x0000000000007918 */ /* 0x000fc00000000000 */
[----:B------:R-:W-:-:S00]  /*1e60*/  NOP ;  /* 0x0000000000007918 */ /* 0x000fc00000000000 */
[----:B------:R-:W-:-:S00]  /*1e70*/  NOP ;  /* 0x0000000000007918 */ /* 0x000fc00000000000 */
.L_x_77:


//--------------------- .text._Z21softmax_f32_f32_naiveILi4EEvPfiiS0_ --------------------------
	.section	.text._Z21softmax_f32_f32_naiveILi4EEvPfiiS0_,"ax",@progbits
	.align	128
        .global         _Z21softmax_f32_f32_naiveILi4EEvPfiiS0_
        .type           _Z21softmax_f32_f32_naiveILi4EEvPfiiS0_,@function
        .size           _Z21softmax_f32_f32_naiveILi4EEvPfiiS0_,(.L_x_78 - _Z21softmax_f32_f32_naiveILi4EEvPfiiS0_)
        .other          _Z21softmax_f32_f32_naiveILi4EEvPfiiS0_,@"STO_CUDA_ENTRY STV_DEFAULT"
_Z21softmax_f32_f32_naiveILi4EEvPfiiS0_:
.text._Z21softmax_f32_f32_naiveILi4EEvPfiiS0_:
        /* <DEDUP_REMOVED lines=11> */
[----:B------:R-:W-:Y:S01]  /*00b0*/  HFMA2 R18, -RZ, RZ, 0, 0 ;  /* 0x00000000ff127431 */ /* 0x000fe200000001ff */
[----:B------:R-:W1:Y:S01]  /*00c0*/  LDCU.64 UR8, c[0x0][0x358] ;  /* 0x00006b00ff0877ac */ /* 0x000e620008000a00 */
[----:B0-----:R-:W-:-:S13]  /*00d0*/  ISETP.GE.AND P0, PT, R2, UR4, PT ;  /* 0x0000000402007c0c */ /* 0x001fda000bf06270 */
[----:B-1----:R-:W-:Y:S05]  /*00e0*/  @P0 BRA `(.L_x_43) ;  /* 0x0000000c000c0947 */ /* 0x002fea0003800000 */
[-C--:B------:R-:W-:Y:S01]  /*00f0*/  LOP3.LUT R0, RZ, R2.reuse, RZ, 0x33, !PT ;  /* 0x00000002ff007212 */ /* 0x080fe200078e33ff */
[----:B------:R-:W-:Y:S01]  /*0100*/  BSSY.RECONVERGENT B1, `(.L_x_44) ;  /* 0x0000061000017945 */ /* 0x000fe20003800200 */
[----:B------:R-:W-:Y:S02]  /*0110*/  MOV R18, RZ ;  /* 0x000000ff00127202 */ /* 0x000fe40000000f00 */
[----:B------:R-:W-:Y:S02]  /*0120*/  IADD3 R0, PT, PT, R0, UR4, RZ ;  /* 0x0000000400007c10 */ /* 0x000fe4000fffe0ff */
[----:B------:R-:W-:Y:S02]  /*0130*/  MOV R10, R2 ;  /* 0x00000002000a7202 */ /* 0x000fe40000000f00 */
[C---:B------:R-:W-:Y:S02]  /*0140*/  ISETP.GE.U32.AND P0, PT, R0.reuse, 0xe0, PT ;  /* 0x000000e00000780c */ /* 0x040fe40003f06070 */
[----:B------:R-:W-:-:S04]  /*0150*/  LEA.HI R6, R0, 0x1, RZ, 0x1b ;  /* 0x0000000100067811 */ /* 0x000fc800078fd8ff */
[----:B------:R-:W-:-:S04]  /*0160*/  LOP3.LUT R25, R6, 0x7, RZ, 0xc0, !PT ;  /* 0x0000000706197812 */ /* 0x000fc800078ec0ff */
[----:B------:R-:W-:-:S03]  /*0170*/  ISETP.NE.AND P1, PT, R25, RZ, PT ;  /* 0x000000ff1900720c */ /* 0x000fc60003f25270 */
[----:B------:R-:W-:Y:S10]  /*0180*/  @!P0 BRA `(.L_x_45) ;  /* 0x0000000400608947 */ /* 0x000ff40003800000 */
[----:B------:R-:W0:Y:S01]  /*0190*/  LDC.64 R4, c[0x0][0x380] ;  /* 0x0000e000ff047b82 */ /* 0x000e220000000a00 */
[----:B------:R-:W-:Y:S01]  /*01a0*/  LOP3.LUT R11, R6, 0xffffff8, RZ, 0xc0, !PT ;  /* 0x0ffffff8060b7812 */ /* 0x000fe200078ec0ff */
[----:B------:R-:W-:Y:S01]  /*01b0*/  IMAD R3, R7, UR4, R2 ;  /* 0x0000000407037c24 */ /* 0x000fe2000f8e0202 */
[----:B------:R-:W-:Y:S02]  /*01c0*/  MOV R18, RZ ;  /* 0x000000ff00127202 */ /* 0x000fe40000000f00 */
[----:B------:R-:W-:Y:S02]  /*01d0*/  MOV R10, R2 ;  /* 0x00000002000a7202 */ /* 0x000fe40000000f00 */
[----:B------:R-:W-:Y:S02]  /*01e0*/  IADD3 R11, PT, PT, -R11, RZ, RZ ;  /* 0x000000ff0b0b7210 */ /* 0x000fe40007ffe1ff */
[----:B0-----:R-:W-:-:S04]  /*01f0*/  IADD3 R4, P0, PT, R4, 0x200, RZ ;  /* 0x0000020004047810 */ /* 0x001fc80007f1e0ff */
[----:B------:R-:W-:-:S09]  /*0200*/  IADD3.X R5, PT, PT, RZ, R5, RZ, P0, !PT ;  /* 0x00000005ff057210 */ /* 0x000fd200007fe4ff */
.L_x_46:
[----:B------:R-:W-:-:S05]  /*0210*/  IMAD.WIDE R8, R3, 0x4, R4 ;  /* 0x0000000403087825 */ /* 0x000fca00078e0204 */
[----:B------:R-:W2:Y:S04]  /*0220*/  LDG.E R26, desc[UR8][R8.64+-0x200] ;  /* 0xfffe0008081a7981 */ /* 0x000ea8000c1e1900 */
[----:B------:R-:W3:Y:S04]  /*0230*/  LDG.E R24, desc[UR8][R8.64+-0x180] ;  /* 0xfffe800808187981 */ /* 0x000ee8000c1e1900 */
[----:B------:R-:W4:Y:S04]  /*0240*/  LDG.E R20, desc[UR8][R8.64+-0x100] ;  /* 0xffff000808147981 */ /* 0x000f28000c1e1900 */
[----:B------:R-:W5:Y:S04]  /*0250*/  LDG.E R22, desc[UR8][R8.64+-0x80] ;  /* 0xffff800808167981 */ /* 0x000f68000c1e1900 */
[----:B------:R-:W5:Y:S04]  /*0260*/  LDG.E R13, desc[UR8][R8.64] ;  /* 0x00000008080d7981 */ /* 0x000f68000c1e1900 */
[----:B------:R-:W5:Y:S04]  /*0270*/  LDG.E R14, desc[UR8][R8.64+0x80] ;  /* 0x00008008080e7981 */ /* 0x000f68000c1e1900 */
[----:B------:R-:W5:Y:S04]  /*0280*/  LDG.E R12, desc[UR8][R8.64+0x100] ;  /* 0x00010008080c7981 */ /* 0x000f68000c1e1900 */
[----:B------:R4:W5:Y:S01]  /*0290*/  LDG.E R16, desc[UR8][R8.64+0x180] ;  /* 0x0001800808107981 */ /* 0x000962000c1e1900 */
[----:B------:R-:W-:Y:S01]  /*02a0*/  HFMA2 R17, -RZ, RZ, 0.96630859375, -0.0022525787353515625 ;  /* 0x3bbb989dff117431 */ /* 0x000fe200000001ff */
[----:B------:R-:W-:-:S02]  /*02b0*/  MOV R15, 0x437c0000 ;  /* 0x437c0000000f7802 */ /* 0x000fc40000000f00 */
[----:B------:R-:W-:Y:S02]  /*02c0*/  IADD3 R11, PT, PT, R11, 0x8, RZ ;  /* 0x000000080b0b7810 */ /* 0x000fe40007ffe0ff */
[----:B------:R-:W-:Y:S02]  /*02d0*/  IADD3 R10, PT, PT, R10, 0x100, RZ ;  /* 0x000001000a0a7810 */ /* 0x000fe40007ffe0ff */
[----:B------:R-:W-:Y:S02]  /*02e0*/  ISETP.NE.AND P0, PT, R11, RZ, PT ;  /* 0x000000ff0b00720c */ /* 0x000fe40003f05270 */
[----:B------:R-:W-:Y:S01]  /*02f0*/  IADD3 R3, PT, PT, R3, 0x100, RZ ;  /* 0x0000010003037810 */ /* 0x000fe20007ffe0ff */
[----:B--2---:R-:W-:-:S04]  /*0300*/  FFMA.SAT R28, R26, R17, 0.5 ;  /* 0x3f0000001a1c7423 */ /* 0x004fc80000002011 */
[----:B------:R-:W-:Y:S01]  /*0310*/  FFMA.RM R21, R28, R15, 12582913 ;  /* 0x4b4000011c157423 */ /* 0x000fe2000000400f */
[----:B---3--:R-:W-:-:S03]  /*0320*/  FFMA.SAT R28, R24, R17, 0.5 ;  /* 0x3f000000181c7423 */ /* 0x008fc60000002011 */
[C---:B------:R-:W-:Y:S01]  /*0330*/  FADD R19, R21.reuse, -12583039 ;  /* 0xcb40007f15137421 */ /* 0x040fe20000000000 */
[----:B----4-:R-:W-:Y:S01]  /*0340*/  FFMA.SAT R8, R20, R17, 0.5 ;  /* 0x3f00000014087423 */ /* 0x010fe20000002011 */
[----:B------:R-:W-:Y:S02]  /*0350*/  SHF.L.U32 R21, R21, 0x17, RZ ;  /* 0x0000001715157819 */ /* 0x000fe400000006ff */
[----:B------:R-:W-:Y:S01]  /*0360*/  FFMA R23, R26, 1.4426950216293334961, -R19 ;  /* 0x3fb8aa3b1a177823 */ /* 0x000fe20000000813 */
[-C--:B------:R-:W-:Y:S01]  /*0370*/  FFMA.RM R19, R28, R15.reuse, 12582913 ;  /* 0x4b4000011c137423 */ /* 0x080fe2000000400f */
[----:B------:R-:W-:Y:S02]  /*0380*/  FFMA.RM R8, R8, R15, 12582913 ;  /* 0x4b40000108087423 */ /* 0x000fe4000000400f */
[----:B------:R-:W-:Y:S01]  /*0390*/  FFMA R26, R26, 1.925963033500011079e-08, R23 ;  /* 0x32a570601a1a7823 */ /* 0x000fe20000000017 */
[C---:B------:R-:W-:Y:S01]  /*03a0*/  FADD R23, R19.reuse, -12583039 ;  /* 0xcb40007f13177421 */ /* 0x040fe20000000000 */
[----:B------:R-:W-:-:S03]  /*03b0*/  SHF.L.U32 R19, R19, 0x17, RZ ;  /* 0x0000001713137819 */ /* 0x000fc600000006ff */
[C---:B------:R-:W-:Y:S01]  /*03c0*/  FFMA R23, R24.reuse, 1.4426950216293334961, -R23 ;  /* 0x3fb8aa3b18177823 */ /* 0x040fe20000000817 */
[----:B------:R-:W0:Y:S03]  /*03d0*/  MUFU.EX2 R26, R26 ;  /* 0x0000001a001a7308 */ /* 0x000e260000000800 */
[----:B------:R-:W-:Y:S01]  /*03e0*/  FFMA R23, R24, 1.925963033500011079e-08, R23 ;  /* 0x32a5706018177823 */ /* 0x000fe20000000017 */
[----:B-----5:R-:W-:-:S04]  /*03f0*/  FFMA.SAT R24, R22, R17, 0.5 ;  /* 0x3f00000016187423 */ /* 0x020fc80000002011 */
[----:B------:R-:W-:Y:S01]  /*0400*/  FFMA.RM R9, R24, R15, 12582913 ;  /* 0x4b40000118097423 */ /* 0x000fe2000000400f */
[----:B------:R-:W1:Y:S03]  /*0410*/  MUFU.EX2 R23, R23 ;  /* 0x0000001700177308 */ /* 0x000e660000000800 */
[C---:B------:R-:W-:Y:S01]  /*0420*/  FADD R27, R9.reuse, -12583039 ;  /* 0xcb40007f091b7421 */ /* 0x040fe20000000000 */
[----:B------:R-:W-:-:S03]  /*0430*/  SHF.L.U32 R9, R9, 0x17, RZ ;  /* 0x0000001709097819 */ /* 0x000fc600000006ff */
[----:B------:R-:W-:Y:S01]  /*0440*/  FFMA R27, R22, 1.4426950216293334961, -R27 ;  /* 0x3fb8aa3b161b7823 */ /* 0x000fe2000000081b */
[----:B0-----:R-:W-:Y:S01]  /*0450*/  FFMA R18, R21, R26, R18 ;  /* 0x0000001a15127223 */ /* 0x001fe20000000012 */
[----:B------:R-:W-:Y:S02]  /*0460*/  FADD R21, R8, -12583039 ;  /* 0xcb40007f08157421 */ /* 0x000fe40000000000 */
[----:B------:R-:W-:Y:S02]  /*0470*/  FFMA R27, R22, 1.925963033500011079e-08, R27 ;  /* 0x32a57060161b7823 */ /* 0x000fe4000000001b */
[C---:B------:R-:W-:Y:S01]  /*0480*/  FFMA R21, R20.reuse, 1.4426950216293334961, -R21 ;  /* 0x3fb8aa3b14157823 */ /* 0x040fe20000000815 */
[----:B-1----:R-:W-:Y:S01]  /*0490*/  FFMA R19, R19, R23, R18 ;  /* 0x0000001713137223 */ /* 0x002fe20000000012 */
[-C--:B------:R-:W-:Y:S02]  /*04a0*/  FFMA.SAT R18, R13, R17.reuse, 0.5 ;  /* 0x3f0000000d127423 */ /* 0x080fe40000002011 */
[----:B------:R-:W-:Y:S01]  /*04b0*/  FFMA R24, R20, 1.925963033500011079e-08, R21 ;  /* 0x32a5706014187823 */ /* 0x000fe20000000015 */
[----:B------:R-:W-:Y:S01]  /*04c0*/  FFMA.SAT R20, R14, R17, 0.5 ;  /* 0x3f0000000e147423 */ /* 0x000fe20000002011 */
[----:B------:R-:W-:-:S02]  /*04d0*/  FFMA.RM R18, R18, R15, 12582913 ;  /* 0x4b40000112127423 */ /* 0x000fc4000000400f */
[----:B------:R0:W1:Y:S01]  /*04e0*/  MUFU.EX2 R22, R24 ;  /* 0x0000001800167308 */ /* 0x0000620000000800 */
[----:B------:R-:W-:Y:S01]  /*04f0*/  FFMA.RM R20, R20, R15, 12582913 ;  /* 0x4b40000114147423 */ /* 0x000fe2000000400f */
[----:B------:R-:W-:-:S03]  /*0500*/  FADD R26, R18, -12583039 ;  /* 0xcb40007f121a7421 */ /* 0x000fc60000000000 */
[----:B------:R-:W-:Y:S01]  /*0510*/  FADD R23, R20, -12583039 ;  /* 0xcb40007f14177421 */ /* 0x000fe20000000000 */
[----:B------:R-:W-:-:S03]  /*0520*/  FFMA R26, R13, 1.4426950216293334961, -R26 ;  /* 0x3fb8aa3b0d1a7823 */ /* 0x000fc6000000081a */
[----:B------:R-:W-:Y:S01]  /*0530*/  FFMA R23, R14, 1.4426950216293334961, -R23 ;  /* 0x3fb8aa3b0e177823 */ /* 0x000fe20000000817 */
[-C--:B0-----:R-:W-:Y:S01]  /*0540*/  FFMA.SAT R24, R16, R17.reuse, 0.5 ;  /* 0x3f00000010187423 */ /* 0x081fe20000002011 */
[----:B------:R-:W-:Y:S01]  /*0550*/  FFMA R21, R13, 1.925963033500011079e-08, R26 ;  /* 0x32a570600d157823 */ /* 0x000fe2000000001a */
[----:B------:R-:W-:Y:S01]  /*0560*/  FFMA.SAT R26, R12, R17, 0.5 ;  /* 0x3f0000000c1a7423 */ /* 0x000fe20000002011 */
[----:B------:R-:W-:Y:S01]  /*0570*/  FFMA R23, R14, 1.925963033500011079e-08, R23 ;  /* 0x32a570600e177823 */ /* 0x000fe20000000017 */
[----:B------:R0:W2:Y:S02]  /*0580*/  MUFU.EX2 R13, R27 ;  /* 0x0000001b000d7308 */ /* 0x0000a40000000800 */
[-C--:B------:R-:W-:Y:S01]  /*0590*/  FFMA.RM R14, R26, R15.reuse, 12582913 ;  /* 0x4b4000011a0e7423 */ /* 0x080fe2000000400f */
[----:B------:R-:W-:-:S03]  /*05a0*/  FFMA.RM R15, R24, R15, 12582913 ;  /* 0x4b400001180f7423 */ /* 0x000fc6000000400f */
[C---:B------:R-:W-:Y:S01]  /*05b0*/  FADD R17, R14.reuse, -12583039 ;  /* 0xcb40007f0e117421 */ /* 0x040fe20000000000 */
[----:B------:R-:W-:Y:S01]  /*05c0*/  SHF.L.U32 R14, R14, 0x17, RZ ;  /* 0x000000170e0e7819 */ /* 0x000fe200000006ff */
[----:B------:R-:W3:Y:S01]  /*05d0*/  MUFU.EX2 R21, R21 ;  /* 0x0000001500157308 */ /* 0x000ee20000000800 */
[C---:B0-----:R-:W-:Y:S01]  /*05e0*/  FADD R27, R15.reuse, -12583039 ;  /* 0xcb40007f0f1b7421 */ /* 0x041fe20000000000 */
[----:B------:R-:W-:Y:S01]  /*05f0*/  FFMA R29, R12, 1.4426950216293334961, -R17 ;  /* 0x3fb8aa3b0c1d7823 */ /* 0x000fe20000000811 */
[----:B------:R-:W-:Y:S02]  /*0600*/  SHF.L.U32 R15, R15, 0x17, RZ ;  /* 0x000000170f0f7819 */ /* 0x000fe400000006ff */
[----:B------:R-:W-:Y:S01]  /*0610*/  FFMA R27, R16, 1.4426950216293334961, -R27 ;  /* 0x3fb8aa3b101b7823 */ /* 0x000fe2000000081b */
[----:B------:R-:W-:Y:S01]  /*0620*/  FFMA R29, R12, 1.925963033500011079e-08, R29 ;  /* 0x32a570600c1d7823 */ /* 0x000fe2000000001d */
[----:B------:R-:W-:Y:S01]  /*0630*/  SHF.L.U32 R12, R8, 0x17, RZ ;  /* 0x00000017080c7819 */ /* 0x000fe200000006ff */
[----:B------:R-:W0:Y:S01]  /*0640*/  MUFU.EX2 R17, R23 ;  /* 0x0000001700117308 */ /* 0x000e220000000800 */
[----:B------:R-:W-:-:S03]  /*0650*/  FFMA R27, R16, 1.925963033500011079e-08, R27 ;  /* 0x32a57060101b7823 */ /* 0x000fc6000000001b */
[----:B-1----:R-:W-:Y:S01]  /*0660*/  FFMA R12, R12, R22, R19 ;  /* 0x000000160c0c7223 */ /* 0x002fe20000000013 */
[----:B------:R-:W-:-:S03]  /*0670*/  SHF.L.U32 R19, R18, 0x17, RZ ;  /* 0x0000001712137819 */ /* 0x000fc600000006ff */
[----:B------:R-:W1:Y:S01]  /*0680*/  MUFU.EX2 R8, R29 ;  /* 0x0000001d00087308 */ /* 0x000e620000000800 */
[----:B--2---:R-:W-:Y:S01]  /*0690*/  FFMA R12, R9, R13, R12 ;  /* 0x0000000d090c7223 */ /* 0x004fe2000000000c */
[----:B------:R-:W-:-:S03]  /*06a0*/  SHF.L.U32 R9, R20, 0x17, RZ ;  /* 0x0000001714097819 */ /* 0x000fc600000006ff */
[----:B---3--:R-:W-:-:S03]  /*06b0*/  FFMA R12, R19, R21, R12 ;  /* 0x00000015130c7223 */ /* 0x008fc6000000000c */
[----:B------:R-:W2:Y:S01]  /*06c0*/  MUFU.EX2 R27, R27 ;  /* 0x0000001b001b7308 */ /* 0x000ea20000000800 */
[----:B0-----:R-:W-:-:S04]  /*06d0*/  FFMA R9, R9, R17, R12 ;  /* 0x0000001109097223 */ /* 0x001fc8000000000c */
[----:B-1----:R-:W-:-:S04]  /*06e0*/  FFMA R8, R14, R8, R9 ;  /* 0x000000080e087223 */ /* 0x002fc80000000009 */
[----:B--2---:R-:W-:Y:S01]  /*06f0*/  FFMA R18, R15, R27, R8 ;  /* 0x0000001b0f127223 */ /* 0x004fe20000000008 */
[----:B------:R-:W-:Y:S06]  /*0700*/  @P0 BRA `(.L_x_46) ;  /* 0xfffffff800c00947 */ /* 0x000fec000383ffff */
.L_x_45:
[----:B------:R-:W-:Y:S05]  /*0710*/  BSYNC.RECONVERGENT B1 ;  /* 0x0000000000017941 */ /* 0x000fea0003800200 */
.L_x_44:
[----:B------:R-:W-:Y:S05]  /*0720*/  @!P1 BRA `(.L_x_43) ;  /* 0x00000004007c9947 */ /* 0x000fea0003800000 */
[----:B------:R-:W-:Y:S01]  /*0730*/  ISETP.GE.U32.AND P0, PT, R25, 0x4, PT ;  /* 0x000000041900780c */ /* 0x000fe20003f06070 */
[----:B------:R-:W-:Y:S01]  /*0740*/  BSSY.RECONVERGENT B1, `(.L_x_47) ;  /* 0x000002e000017945 */ /* 0x000fe20003800200 */
[----:B------:R-:W-:-:S11]  /*0750*/  LOP3.LUT P1, R6, R6, 0x3, RZ, 0xc0, !PT ;  /* 0x0000000306067812 */ /* 0x000fd6000782c0ff */
[----:B------:R-:W-:Y:S05]  /*0760*/  @!P0 BRA `(.L_x_48) ;  /* 0x0000000000ac8947 */ /* 0x000fea0003800000 */
[----:B------:R-:W0:Y:S01]  /*0770*/  LDC.64 R12, c[0x0][0x380] ;  /* 0x0000e000ff0c7b82 */ /* 0x000e220000000a00 */
[----:B------:R-:W1:Y:S02]  /*0780*/  LDCU UR5, c[0x0][0x38c] ;  /* 0x00007180ff0577ac */ /* 0x000e640008000800 */
[----:B-1----:R-:W-:-:S04]  /*0790*/  IMAD R3, R7, UR5, R10 ;  /* 0x0000000507037c24 */ /* 0x002fc8000f8e020a */
[----:B0-----:R-:W-:-:S05]  /*07a0*/  IMAD.WIDE R12, R3, 0x4, R12 ;  /* 0x00000004030c7825 */ /* 0x001fca00078e020c */
[----:B------:R-:W2:Y:S04]  /*07b0*/  LDG.E R9, desc[UR8][R12.64] ;  /* 0x000000080c097981 */ /* 0x000ea8000c1e1900 */
[----:B------:R-:W3:Y:S04]  /*07c0*/  LDG.E R15, desc[UR8][R12.64+0x80] ;  /* 0x000080080c0f7981 */ /* 0x000ee8000c1e1900 */
[----:B------:R-:W4:Y:S04]  /*07d0*/  LDG.E R3, desc[UR8][R12.64+0x100] ;  /* 0x000100080c037981 */ /* 0x000f28000c1e1900 */
[----:B------:R-:W5:Y:S01]  /*07e0*/  LDG.E R4, desc[UR8][R12.64+0x180] ;  /* 0x000180080c047981 */ /* 0x000f62000c1e1900 */
[----:B------:R-:W-:Y:S01]  /*07f0*/  HFMA2 R20, -RZ, RZ, 0.96630859375, -0.0022525787353515625 ;  /* 0x3bbb989dff147431 */ /* 0x000fe200000001ff */
[----:B------:R-:W-:-:S02]  /*0800*/  MOV R22, 0x437c0000 ;  /* 0x437c000000167802 */ /* 0x000fc40000000f00 */
[----:B------:R-:W-:Y:S02]  /*0810*/  IADD3 R10, PT, PT, R10, 0x80, RZ ;  /* 0x000000800a0a7810 */ /* 0x000fe40007ffe0ff */
[----:B--2---:R-:W-:-:S04]  /*0820*/  FFMA.SAT R8, R9, R20, 0.5 ;  /* 0x3f00000009087423 */ /* 0x004fc80000002014 */
[----:B------:R-:W-:Y:S01]  /*0830*/  FFMA.RM R8, R8, R22, 12582913 ;  /* 0x4b40000108087423 */ /* 0x000fe20000004016 */
[----:B---3--:R-:W-:-:S03]  /*0840*/  FFMA.SAT R5, R15, R20, 0.5 ;  /* 0x3f0000000f057423 */ /* 0x008fc60000002014 */
[----:B------:R-:W-:Y:S01]  /*0850*/  FADD R14, R8, -12583039 ;  /* 0xcb40007f080e7421 */ /* 0x000fe20000000000 */
[----:B------:R-:W-:Y:S01]  /*0860*/  FFMA.RM R5, R5, R22, 12582913 ;  /* 0x4b40000105057423 */ /* 0x000fe20000004016 */
[-C--:B----4-:R-:W-:Y:S02]  /*0870*/  FFMA.SAT R17, R3, R20.reuse, 0.5 ;  /* 0x3f00000003117423 */ /* 0x090fe40000002014 */
[----:B------:R-:W-:Y:S01]  /*0880*/  FFMA R14, R9, 1.4426950216293334961, -R14 ;  /* 0x3fb8aa3b090e7823 */ /* 0x000fe2000000080e */
[----:B------:R-:W-:Y:S01]  /*0890*/  FADD R16, R5, -12583039 ;  /* 0xcb40007f05107421 */ /* 0x000fe20000000000 */
[----:B-----5:R-:W-:Y:S02]  /*08a0*/  FFMA.SAT R13, R4, R20, 0.5 ;  /* 0x3f000000040d7423 */ /* 0x020fe40000002014 */
[----:B------:R-:W-:Y:S01]  /*08b0*/  FFMA R11, R9, 1.925963033500011079e-08, R14 ;  /* 0x32a57060090b7823 */ /* 0x000fe2000000000e */
[-C--:B------:R-:W-:Y:S01]  /*08c0*/  FFMA.RM R9, R17, R22.reuse, 12582913 ;  /* 0x4b40000111097423 */ /* 0x080fe20000004016 */
[----:B------:R-:W-:Y:S01]  /*08d0*/  FFMA R16, R15, 1.4426950216293334961, -R16 ;  /* 0x3fb8aa3b0f107823 */ /* 0x000fe20000000810 */
[----:B------:R-:W-:-:S02]  /*08e0*/  FFMA.RM R13, R13, R22, 12582913 ;  /* 0x4b4000010d0d7423 */ /* 0x000fc40000004016 */
[----:B------:R-:W-:Y:S01]  /*08f0*/  FADD R12, R9, -12583039 ;  /* 0xcb40007f090c7421 */ /* 0x000fe20000000000 */
[----:B------:R-:W-:Y:S01]  /*0900*/  FFMA R16, R15, 1.925963033500011079e-08, R16 ;  /* 0x32a570600f107823 */ /* 0x000fe20000000010 */
[----:B------:R-:W-:Y:S01]  /*0910*/  FADD R15, R13, -12583039 ;  /* 0xcb40007f0d0f7421 */ /* 0x000fe20000000000 */
[----:B------:R-:W0:Y:S01]  /*0920*/  MUFU.EX2 R11, R11 ;  /* 0x0000000b000b7308 */ /* 0x000e220000000800 */
[C---:B------:R-:W-:Y:S02]  /*0930*/  FFMA R12, R3.reuse, 1.4426950216293334961, -R12 ;  /* 0x3fb8aa3b030c7823 */ /* 0x040fe4000000080c */
[----:B------:R-:W-:Y:S02]  /*0940*/  FFMA R15, R4, 1.4426950216293334961, -R15 ;  /* 0x3fb8aa3b040f7823 */ /* 0x000fe4000000080f */
[----:B------:R-:W-:Y:S01]  /*0950*/  FFMA R12, R3, 1.925963033500011079e-08, R12 ;  /* 0x32a57060030c7823 */ /* 0x000fe2000000000c */
[----:B------:R-:W-:Y:S01]  /*0960*/  SHF.L.U32 R3, R8, 0x17, RZ ;  /* 0x0000001708037819 */ /* 0x000fe200000006ff */
[----:B------:R-:W-:Y:S01]  /*0970*/  FFMA R15, R4, 1.925963033500011079e-08, R15 ;  /* 0x32a57060040f7823 */ /* 0x000fe2000000000f */
[----:B------:R-:W1:Y:S01]  /*0980*/  MUFU.EX2 R16, R16 ;  /* 0x0000001000107308 */ /* 0x000e620000000800 */
[----:B------:R-:W-:-:S02]  /*0990*/  SHF.L.U32 R4, R5, 0x17, RZ ;  /* 0x0000001705047819 */ /* 0x000fc400000006ff */
[----:B------:R-:W-:-:S05]  /*09a0*/  SHF.L.U32 R8, R9, 0x17, RZ ;  /* 0x0000001709087819 */ /* 0x000fca00000006ff */
[----:B------:R-:W2:Y:S01]  /*09b0*/  MUFU.EX2 R12, R12 ;  /* 0x0000000c000c7308 */ /* 0x000ea20000000800 */
[----:B0-----:R-:W-:Y:S01]  /*09c0*/  FFMA R3, R3, R11, R18 ;  /* 0x0000000b03037223 */ /* 0x001fe20000000012 */
[----:B------:R-:W-:-:S06]  /*09d0*/  SHF.L.U32 R18, R13, 0x17, RZ ;  /* 0x000000170d127819 */ /* 0x000fcc00000006ff */
[----:B------:R-:W0:Y:S01]  /*09e0*/  MUFU.EX2 R15, R15 ;  /* 0x0000000f000f7308 */ /* 0x000e220000000800 */
[----:B-1----:R-:W-:-:S04]  /*09f0*/  FFMA R3, R4, R16, R3 ;  /* 0x0000001004037223 */ /* 0x002fc80000000003 */
[----:B--2---:R-:W-:-:S04]  /*0a00*/  FFMA R3, R8, R12, R3 ;  /* 0x0000000c08037223 */ /* 0x004fc80000000003 */
[----:B0-----:R-:W-:-:S07]  /*0a10*/  FFMA R18, R18, R15, R3 ;  /* 0x0000000f12127223 */ /* 0x001fce0000000003 */
.L_x_48:
[----:B------:R-:W-:Y:S05]  /*0a20*/  BSYNC.RECONVERGENT B1 ;  /* 0x0000000000017941 */ /* 0x000fea0003800200 */
.L_x_47:
[----:B------:R-:W-:Y:S05]  /*0a30*/  @!P1 BRA `(.L_x_43) ;  /* 0x0000000000b89947 */ /* 0x000fea0003800000 */
[----:B------:R-:W-:Y:S01]  /*0a40*/  ISETP.NE.AND P1, PT, R6, 0x1, PT ;  /* 0x000000010600780c */ /* 0x000fe20003f25270 */
[----:B------:R-:W-:Y:S01]  /*0a50*/  BSSY.RECONVERGENT B1, `(.L_x_49) ;  /* 0x000001c000017945 */ /* 0x000fe20003800200 */
[----:B------:R-:W-:-:S11]  /*0a60*/  LOP3.LUT P0, RZ, R0, 0x20, RZ, 0xc0, !PT ;  /* 0x0000002000ff7812 */ /* 0x000fd6000780c0ff */
[----:B------:R-:W-:Y:S05]  /*0a70*/  @!P1 BRA `(.L_x_50) ;  /* 0x0000000000649947 */ /* 0x000fea0003800000 */
[----:B------:R-:W0:Y:S01]  /*0a80*/  LDC.64 R4, c[0x0][0x380] ;  /* 0x0000e000ff047b82 */ /* 0x000e220000000a00 */
[----:B------:R-:W1:Y:S02]  /*0a90*/  LDCU UR5, c[0x0][0x38c] ;  /* 0x00007180ff0577ac */ /* 0x000e640008000800 */
[----:B-1----:R-:W-:-:S04]  /*0aa0*/  IMAD R3, R7, UR5, R10 ;  /* 0x0000000507037c24 */ /* 0x002fc8000f8e020a */
[----:B0-----:R-:W-:-:S05]  /*0ab0*/  IMAD.WIDE R4, R3, 0x4, R4 ;  /* 0x0000000403047825 */ /* 0x001fca00078e0204 */
[----:B------:R-:W2:Y:S04]  /*0ac0*/  LDG.E R0, desc[UR8][R4.64] ;  /* 0x0000000804007981 */ /* 0x000ea8000c1e1900 */
[----:B------:R-:W3:Y:S01]  /*0ad0*/  LDG.E R8, desc[UR8][R4.64+0x80] ;  /* 0x0000800804087981 */ /* 0x000ee2000c1e1900 */
[----:B------:R-:W-:Y:S01]  /*0ae0*/  HFMA2 R3, -RZ, RZ, 0.96630859375, -0.0022525787353515625 ;  /* 0x3bbb989dff037431 */ /* 0x000fe200000001ff */
[----:B------:R-:W-:Y:S02]  /*0af0*/  MOV R9, 0x437c0000 ;  /* 0x437c000000097802 */ /* 0x000fe40000000f00 */
[----:B------:R-:W-:Y:S02]  /*0b00*/  IADD3 R10, PT, PT, R10, 0x40, RZ ;  /* 0x000000400a0a7810 */ /* 0x000fe40007ffe0ff */
[----:B--2---:R-:W-:-:S04]  /*0b10*/  FFMA.SAT R6, R0, R3, 0.5 ;  /* 0x3f00000000067423 */ /* 0x004fc80000002003 */
[----:B------:R-:W-:Y:S01]  /*0b20*/  FFMA.RM R6, R6, R9, 12582913 ;  /* 0x4b40000106067423 */ /* 0x000fe20000004009 */
[----:B---3--:R-:W-:-:S03]  /*0b30*/  FFMA.SAT R12, R8, R3, 0.5 ;  /* 0x3f000000080c7423 */ /* 0x008fc60000002003 */
[----:B------:R-:W-:Y:S01]  /*0b40*/  FADD R3, R6, -12583039 ;  /* 0xcb40007f06037421 */ /* 0x000fe20000000000 */
[----:B------:R-:W-:Y:S01]  /*0b50*/  FFMA.RM R12, R12, R9, 12582913 ;  /* 0x4b4000010c0c7423 */ /* 0x000fe20000004009 */
[----:B------:R-:W-:Y:S02]  /*0b60*/  SHF.L.U32 R5, R6, 0x17, RZ ;  /* 0x0000001706057819 */ /* 0x000fe400000006ff */
[----:B------:R-:W-:Y:S01]  /*0b70*/  FFMA R3, R0, 1.4426950216293334961, -R3 ;  /* 0x3fb8aa3b00037823 */ /* 0x000fe20000000803 */
[C---:B------:R-:W-:Y:S01]  /*0b80*/  FADD R9, R12.reuse, -12583039 ;  /* 0xcb40007f0c097421 */ /* 0x040fe20000000000 */
[----:B------:R-:W-:Y:S02]  /*0b90*/  SHF.L.U32 R12, R12, 0x17, RZ ;  /* 0x000000170c0c7819 */ /* 0x000fe400000006ff */
[----:B------:R-:W-:Y:S01]  /*0ba0*/  FFMA R3, R0, 1.925963033500011079e-08, R3 ;  /* 0x32a5706000037823 */ /* 0x000fe20000000003 */
[----:B------:R-:W-:-:S04]  /*0bb0*/  FFMA R9, R8, 1.4426950216293334961, -R9 ;  /* 0x3fb8aa3b08097823 */ /* 0x000fc80000000809 */
[----:B------:R-:W-:Y:S01]  /*0bc0*/  FFMA R9, R8, 1.925963033500011079e-08, R9 ;  /* 0x32a5706008097823 */ /* 0x000fe20000000009 */
[----:B------:R-:W0:Y:S08]  /*0bd0*/  MUFU.EX2 R3, R3 ;  /* 0x0000000300037308 */ /* 0x000e300000000800 */
[----:B------:R-:W1:Y:S01]  /*0be0*/  MUFU.EX2 R9, R9 ;  /* 0x0000000900097308 */ /* 0x000e620000000800 */
[----:B0-----:R-:W-:-:S04]  /*0bf0*/  FFMA R5, R5, R3, R18 ;  /* 0x0000000305057223 */ /* 0x001fc80000000012 */
[----:B-1----:R-:W-:-:S07]  /*0c00*/  FFMA R18, R12, R9, R5 ;  /* 0x000000090c127223 */ /* 0x002fce0000000005 */
.L_x_50:
[----:B------:R-:W-:Y:S05]  /*0c10*/  BSYNC.RECONVERGENT B1 ;  /* 0x0000000000017941 */ /* 0x000fea0003800200 */
.L_x_49:
[----:B------:R-:W-:Y:S05]  /*0c20*/  @P0 BRA `(.L_x_43) ;  /* 0x00000000003c0947 */ /* 0x000fea0003800000 */
[----:B------:R-:W0:Y:S01]  /*0c30*/  LDC.64 R4, c[0x0][0x380] ;  /* 0x0000e000ff047b82 */ /* 0x000e220000000a00 */
[----:B------:R-:W1:Y:S02]  /*0c40*/  LDCU UR5, c[0x0][0x38c] ;  /* 0x00007180ff0577ac */ /* 0x000e640008000800 */
[----:B-1----:R-:W-:-:S04]  /*0c50*/  IMAD R3, R7, UR5, R10 ;  /* 0x0000000507037c24 */ /* 0x002fc8000f8e020a */
[----:B0-----:R-:W-:-:S06]  /*0c60*/  IMAD.WIDE R4, R3, 0x4, R4 ;  /* 0x0000000403047825 */ /* 0x001fcc00078e0204 */
[----:B------:R-:W2:Y:S01]  /*0c70*/  LDG.E R4, desc[UR8][R4.64] ;  /* 0x0000000804047981 */ /* 0x000ea2000c1e1900 */
[----:B------:R-:W-:Y:S01]  /*0c80*/  HFMA2 R3, -RZ, RZ, 0.96630859375, -0.0022525787353515625 ;  /* 0x3bbb989dff037431 */ /* 0x000fe200000001ff */
[----:B------:R-:W-:-:S04]  /*0c90*/  MOV R9, 0x437c0000 ;  /* 0x437c000000097802 */ /* 0x000fc80000000f00 */
[----:B--2---:R-:W-:-:S04]  /*0ca0*/  FFMA.SAT R0, R4, R3, 0.5 ;  /* 0x3f00000004007423 */ /* 0x004fc80000002003 */
[----:B------:R-:W-:-:S04]  /*0cb0*/  FFMA.RM R0, R0, R9, 12582913 ;  /* 0x4b40000100007423 */ /* 0x000fc80000004009 */
[C---:B------:R-:W-:Y:S01]  /*0cc0*/  FADD R3, R0.reuse, -12583039 ;  /* 0xcb40007f00037421 */ /* 0x040fe20000000000 */
[----:B------:R-:W-:-:S03]  /*0cd0*/  SHF.L.U32 R9, R0, 0x17, RZ ;  /* 0x0000001700097819 */ /* 0x000fc600000006ff */
[----:B------:R-:W-:-:S04]  /*0ce0*/  FFMA R3, R4, 1.4426950216293334961, -R3 ;  /* 0x3fb8aa3b04037823 */ /* 0x000fc80000000803 */
[----:B------:R-:W-:-:S06]  /*0cf0*/  FFMA R3, R4, 1.925963033500011079e-08, R3 ;  /* 0x32a5706004037823 */ /* 0x000fcc0000000003 */
[----:B------:R-:W0:Y:S02]  /*0d00*/  MUFU.EX2 R3, R3 ;  /* 0x0000000300037308 */ /* 0x000e240000000800 */
[----:B0-----:R-:W-:-:S07]  /*0d10*/  FFMA R18, R9, R3, R18 ;  /* 0x0000000309127223 */ /* 0x001fce0000000012 */
.L_x_43:
[----:B------:R-:W-:Y:S05]  /*0d20*/  BSYNC.RECONVERGENT B0 ;  /* 0x0000000000007941 */ /* 0x000fea0003800200 */
.L_x_42:
        /* <DEDUP_REMOVED lines=14> */
[----:B-1----:R-:W-:Y:S02]  /*0e10*/  FADD R3, R4, R9 ;  /* 0x0000000904037221 */ /* 0x002fe40000000000 */
[----:B------:R-:W-:-:S04]  /*0e20*/  IADD3 R6, PT, PT, R6, UR5, RZ ;  /* 0x0000000506067c10 */ /* 0x000fc8000fffe0ff */
[----:B------:R-:W-:-:S04]  /*0e30*/  LOP3.LUT R0, R6, 0x60, RZ, 0xc0, !PT ;  /* 0x0000006006007812 */ /* 0x000fc800078ec0ff */
[----:B------:R-:W-:-:S13]  /*0e40*/  ISETP.NE.AND P0, PT, R0, 0x60, PT ;  /* 0x000000600000780c */ /* 0x000fda0003f05270 */
[----:B------:R-:W-:Y:S05]  /*0e50*/  @!P0 BRA `(.L_x_52) ;  /* 0x00000000009c8947 */ /* 0x000fea0003800000 */
[----:B------:R-:W1:Y:S01]  /*0e60*/  LDC.64 R8, c[0x0][0x380] ;  /* 0x0000e000ff087b82 */ /* 0x000e620000000a00 */
[----:B------:R-:W-:Y:S01]  /*0e70*/  LEA.HI R0, R6, 0x1, RZ, 0x1b ;  /* 0x0000000106007811 */ /* 0x000fe200078fd8ff */
[----:B------:R-:W-:-:S03]  /*0e80*/  IMAD R15, R7, UR5, R2 ;  /* 0x00000005070f7c24 */ /* 0x000fc6000f8e0202 */
[C---:B------:R-:W-:Y:S02]  /*0e90*/  SHF.L.U32 R11, R0.reuse, 0x5, RZ ;  /* 0x00000005000b7819 */ /* 0x040fe400000006ff */
[----:B------:R-:W-:Y:S01]  /*0ea0*/  LOP3.LUT R0, R0, 0x3, RZ, 0xc0, !PT ;  /* 0x0000000300007812 */ /* 0x000fe200078ec0ff */
[----:B0-----:R-:W0:Y:S01]  /*0eb0*/  LDC.64 R4, c[0x0][0x390] ;  /* 0x0000e400ff047b82 */ /* 0x001e220000000a00 */
[----:B------:R-:W-:Y:S02]  /*0ec0*/  LOP3.LUT R2, R2, 0x60, R11, 0xf8, !PT ;  /* 0x0000006002027812 */ /* 0x000fe400078ef80b */
[----:B------:R-:W-:-:S07]  /*0ed0*/  IADD3 R16, PT, PT, -R0, RZ, RZ ;  /* 0x000000ff00107210 */ /* 0x000fce0007ffe1ff */
.L_x_55:
[----:B-12---:R-:W-:-:S06]  /*0ee0*/  IMAD.WIDE R10, R15, 0x4, R8 ;  /* 0x000000040f0a7825 */ /* 0x006fcc00078e0208 */
[----:B------:R-:W2:Y:S01]  /*0ef0*/  LDG.E R10, desc[UR8][R10.64] ;  /* 0x000000080a0a7981 */ /* 0x000ea2000c1e1900 */
[----:B------:R-:W-:Y:S01]  /*0f00*/  HFMA2 R13, -RZ, RZ, 0.96630859375, -0.0022525787353515625 ;  /* 0x3bbb989dff0d7431 */ /* 0x000fe200000001ff */
[----:B------:R-:W-:Y:S01]  /*0f10*/  MOV R17, 0x437c0000 ;  /* 0x437c000000117802 */ /* 0x000fe20000000f00 */
[----:B------:R-:W1:Y:S01]  /*0f20*/  MUFU.RCP R12, R3 ;  /* 0x00000003000c7308 */ /* 0x000e620000001000 */
[----:B------:R-:W-:Y:S01]  /*0f30*/  IADD3 R16, PT, PT, R16, 0x1, RZ ;  /* 0x0000000110107810 */ /* 0x000fe20007ffe0ff */
[----:B------:R-:W-:Y:S03]  /*0f40*/  BSSY.RECONVERGENT B1, `(.L_x_53) ;  /* 0x0000015000017945 */ /* 0x000fe60003800200 */
[----:B------:R-:W-:Y:S01]  /*0f50*/  ISETP.NE.AND P2, PT, R16, RZ, PT ;  /* 0x000000ff1000720c */ /* 0x000fe20003f45270 */
[----:B--2---:R-:W-:-:S04]  /*0f60*/  FFMA.SAT R0, R10, R13, 0.5 ;  /* 0x3f0000000a007423 */ /* 0x004fc8000000200d */
[----:B------:R-:W-:Y:S01]  /*0f70*/  FFMA.RM R0, R0, R17, 12582913 ;  /* 0x4b40000100007423 */ /* 0x000fe20000004011 */
[----:B-1----:R-:W-:-:S03]  /*0f80*/  FFMA R17, -R3, R12, 1 ;  /* 0x3f80000003117423 */ /* 0x002fc6000000010c */
[C---:B------:R-:W-:Y:S01]  /*0f90*/  FADD R13, R0.reuse, -12583039 ;  /* 0xcb40007f000d7421 */ /* 0x040fe20000000000 */
[----:B------:R-:W-:Y:S01]  /*0fa0*/  SHF.L.U32 R0, R0, 0x17, RZ ;  /* 0x0000001700007819 */ /* 0x000fe200000006ff */
[----:B------:R-:W-:Y:S02]  /*0fb0*/  FFMA R17, R12, R17, R12 ;  /* 0x000000110c117223 */ /* 0x000fe4000000000c */
[----:B------:R-:W-:-:S04]  /*0fc0*/  FFMA R13, R10, 1.4426950216293334961, -R13 ;  /* 0x3fb8aa3b0a0d7823 */ /* 0x000fc8000000080d */
[----:B------:R-:W-:-:S06]  /*0fd0*/  FFMA R13, R10, 1.925963033500011079e-08, R13 ;  /* 0x32a570600a0d7823 */ /* 0x000fcc000000000d */
[----:B------:R-:W1:Y:S02]  /*0fe0*/  MUFU.EX2 R13, R13 ;  /* 0x0000000d000d7308 */ /* 0x000e640000000800 */
[----:B-1----:R-:W-:-:S06]  /*0ff0*/  FMUL R0, R0, R13 ;  /* 0x0000000d00007220 */ /* 0x002fcc0000400000 */
[----:B------:R-:W1:Y:S01]  /*1000*/  FCHK P0, R0, R3 ;  /* 0x0000000300007302 */ /* 0x000e620000000000 */
[----:B------:R-:W-:-:S04]  /*1010*/  FFMA R10, R0, R17, RZ ;  /* 0x00000011000a7223 */ /* 0x000fc800000000ff */
[----:B------:R-:W-:-:S04]  /*1020*/  FFMA R11, -R3, R10, R0 ;  /* 0x0000000a030b7223 */ /* 0x000fc80000000100 */
[----:B------:R-:W-:Y:S01]  /*1030*/  FFMA R17, R17, R11, R10 ;  /* 0x0000000b11117223 */ /* 0x000fe2000000000a */
[----:B0-----:R-:W-:Y:S01]  /*1040*/  IMAD.WIDE R10, R15, 0x4, R4 ;  /* 0x000000040f0a7825 */ /* 0x001fe200078e0204 */
[----:B-1----:R-:W-:Y:S06]  /*1050*/  @!P0 BRA `(.L_x_54) ;  /* 0x00000000000c8947 */ /* 0x002fec0003800000 */
[----:B------:R-:W-:-:S07]  /*1060*/  MOV R14, 0x1080 ;  /* 0x00001080000e7802 */ /* 0x000fce0000000f00 */
[----:B------:R-:W-:Y:S05]  /*1070*/  CALL.REL.NOINC `($__internal_1_$__cuda_sm3x_div_rn_noftz_f32_slowpath) ;  /* 0x0000000800107944 */ /* 0x000fea0003c00000 */
[----:B------:R-:W-:-:S07]  /*1080*/  MOV R17, R0 ;  /* 0x0000000000117202 */ /* 0x000fce0000000f00 */
.L_x_54:
[----:B------:R-:W-:Y:S05]  /*1090*/  BSYNC.RECONVERGENT B1 ;  /* 0x0000000000017941 */ /* 0x000fea0003800200 */
.L_x_53:
[----:B------:R2:W-:Y:S01]  /*10a0*/  STG.E desc[UR8][R10.64], R17 ;  /* 0x000000110a007986 */ /* 0x0005e2000c101908 */
[----:B------:R-:W-:Y:S01]  /*10b0*/  IADD3 R15, PT, PT, R15, 0x20, RZ ;  /* 0x000000200f0f7810 */ /* 0x000fe20007ffe0ff */
[----:B------:R-:W-:Y:S06]  /*10c0*/  @P2 BRA `(.L_x_55) ;  /* 0xfffffffc00842947 */ /* 0x000fec000383ffff */
.L_x_52:
[----:B------:R-:W-:Y:S05]  /*10d0*/  BSYNC.RECONVERGENT B0 ;  /* 0x0000000000007941 */ /* 0x000fea0003800200 */
.L_x_51:
[----:B------:R-:W-:-:S13]  /*10e0*/  ISETP.GE.U32.AND P0, PT, R6, 0x60, PT ;  /* 0x000000600600780c */ /* 0x000fda0003f06070 */
[----:B------:R-:W-:Y:S05]  /*10f0*/  @!P0 EXIT ;  /* 0x000000000000894d */ /* 0x000fea0003800000 */
[----:B------:R-:W1:Y:S01]  /*1100*/  LDCU.64 UR6, c[0x0][0x380] ;  /* 0x00007000ff0677ac */ /* 0x000e620008000a00 */
[----:B------:R-:W3:Y:S01]  /*1110*/  LDCU.64 UR4, c[0x0][0x390] ;  /* 0x00007200ff0477ac */ /* 0x000ee20008000a00 */
[----:B------:R-:W4:Y:S01]  /*1120*/  LDCU UR10, c[0x0][0x38c] ;  /* 0x00007180ff0a77ac */ /* 0x000f220008000800 */
[----:B------:R-:W0:Y:S01]  /*1130*/  LDCU UR11, c[0x0][0x38c] ;  /* 0x00007180ff0b77ac */ /* 0x000e220008000800 */
[----:B-1----:R-:W-:Y:S02]  /*1140*/  UIADD3 UR6, UP0, UPT, UR6, 0x100, URZ ;  /* 0x0000010006067890 */ /* 0x002fe4000ff1e0ff */
[----:B---3--:R-:W-:Y:S02]  /*1150*/  UIADD3 UR4, UP1, UPT, UR4, 0x100, URZ ;  /* 0x0000010004047890 */ /* 0x008fe4000ff3e0ff */
[----:B------:R-:W-:Y:S01]  /*1160*/  UIADD3.X UR7, UPT, UPT, URZ, UR7, URZ, UP0, !UPT ;  /* 0x00000007ff077290 */ /* 0x000fe200087fe4ff */
[----:B----4-:R-:W-:Y:S01]  /*1170*/  IMAD R8, R7, UR10, R2 ;  /* 0x0000000a07087c24 */ /* 0x010fe2000f8e0202 */
[----:B0-----:R-:W-:-:S12]  /*1180*/  UIADD3.X UR5, UPT, UPT, URZ, UR5, URZ, UP1, !UPT ;  /* 0x00000005ff057290 */ /* 0x001fd80008ffe4ff */
.L_x_64:
[----:B------:R-:W-:Y:S02]  /*1190*/  MOV R6, UR6 ;  /* 0x0000000600067c02 */ /* 0x000fe40008000f00 */
[----:B------:R-:W-:-:S03]  /*11a0*/  MOV R7, UR7 ;  /* 0x0000000700077c02 */ /* 0x000fc60008000f00 */
[----:B------:R-:W-:-:S05]  /*11b0*/  IMAD.WIDE R6, R8, 0x4, R6 ;  /* 0x0000000408067825 */ /* 0x000fca00078e0206 */
[----:B------:R-:W3:Y:S01]  /*11c0*/  LDG.E R0, desc[UR8][R6.64+-0x100] ;  /* 0xffff000806007981 */ /* 0x000ee2000c1e1900 */
[----:B------:R-:W-:Y:S01]  /*11d0*/  HFMA2 R5, -RZ, RZ, 0.96630859375, -0.0022525787353515625 ;  /* 0x3bbb989dff057431 */ /* 0x000fe200000001ff */
[----:B------:R-:W-:Y:S01]  /*11e0*/  MOV R9, 0x437c0000 ;  /* 0x437c000000097802 */ /* 0x000fe20000000f00 */
[----:B--2---:R-:W0:Y:S01]  /*11f0*/  MUFU.RCP R10, R3 ;  /* 0x00000003000a7308 */ /* 0x004e220000001000 */
[----:B------:R-:W-:Y:S02]  /*1200*/  BSSY.RECONVERGENT B0, `(.L_x_56) ;  /* 0x0000017000007945 */ /* 0x000fe40003800200 */
[----:B---3--:R-:W-:-:S04]  /*1210*/  FFMA.SAT R4, R0, R5, 0.5 ;  /* 0x3f00000000047423 */ /* 0x008fc80000002005 */
[----:B------:R-:W-:-:S04]  /*1220*/  FFMA.RM R4, R4, R9, 12582913 ;  /* 0x4b40000104047423 */ /* 0x000fc80000004009 */
[C---:B------:R-:W-:Y:S01]  /*1230*/  FADD R5, R4.reuse, -12583039 ;  /* 0xcb40007f04057421 */ /* 0x040fe20000000000 */
[----:B------:R-:W-:-:S03]  /*1240*/  SHF.L.U32 R4, R4, 0x17, RZ ;  /* 0x0000001704047819 */ /* 0x000fc600000006ff */
[----:B------:R-:W-:-:S04]  /*1250*/  FFMA R5, R0, 1.4426950216293334961, -R5 ;  /* 0x3fb8aa3b00057823 */ /* 0x000fc80000000805 */
[----:B------:R-:W-:Y:S01]  /*1260*/  FFMA R9, R0, 1.925963033500011079e-08, R5 ;  /* 0x32a5706000097823 */ /* 0x000fe20000000005 */
[----:B0-----:R-:W-:-:S04]  /*1270*/  FFMA R5, -R3, R10, 1 ;  /* 0x3f80000003057423 */ /* 0x001fc8000000010a */
[----:B------:R-:W-:Y:S01]  /*1280*/  FFMA R0, R10, R5, R10 ;  /* 0x000000050a007223 */ /* 0x000fe2000000000a */
[----:B------:R-:W0:Y:S01]  /*1290*/  MUFU.EX2 R9, R9 ;  /* 0x0000000900097308 */ /* 0x000e220000000800 */
[----:B------:R-:W-:Y:S01]  /*12a0*/  MOV R5, UR5 ;  /* 0x0000000500057c02 */ /* 0x000fe20008000f00 */
[----:B0-----:R-:W-:Y:S01]  /*12b0*/  FMUL R12, R4, R9 ;  /* 0x00000009040c7220 */ /* 0x001fe20000400000 */
[----:B------:R-:W-:-:S05]  /*12c0*/  MOV R4, UR4 ;  /* 0x0000000400047c02 */ /* 0x000fca0008000f00 */
[----:B------:R-:W0:Y:S01]  /*12d0*/  FCHK P0, R12, R3 ;  /* 0x000000030c007302 */ /* 0x000e220000000000 */
[----:B------:R-:W-:Y:S01]  /*12e0*/  FFMA R11, R0, R12, RZ ;  /* 0x0000000c000b7223 */ /* 0x000fe200000000ff */
[----:B------:R-:W-:-:S04]  /*12f0*/  IMAD.WIDE R4, R8, 0x4, R4 ;  /* 0x0000000408047825 */ /* 0x000fc800078e0204 */
[----:B------:R-:W-:-:S04]  /*1300*/  FFMA R10, -R3, R11, R12 ;  /* 0x0000000b030a7223 */ /* 0x000fc8000000010c */
[----:B------:R-:W-:Y:S01]  /*1310*/  FFMA R11, R0, R10, R11 ;  /* 0x0000000a000b7223 */ /* 0x000fe2000000000b */
[----:B0-----:R-:W-:Y:S06]  /*1320*/  @!P0 BRA `(.L_x_57) ;  /* 0x0000000000108947 */ /* 0x001fec0003800000 */
[----:B------:R-:W-:Y:S02]  /*1330*/  MOV R0, R12 ;  /* 0x0000000c00007202 */ /* 0x000fe40000000f00 */
[----:B------:R-:W-:-:S07]  /*1340*/  MOV R14, 0x1360 ;  /* 0x00001360000e7802 */ /* 0x000fce0000000f00 */
[----:B------:R-:W-:Y:S05]  /*1350*/  CALL.REL.NOINC `($__internal_1_$__cuda_sm3x_div_rn_noftz_f32_slowpath) ;  /* 0x0000000400587944 */ /* 0x000fea0003c00000 */
[----:B------:R-:W-:-:S07]  /*1360*/  MOV R11, R0 ;  /* 0x00000000000b7202 */ /* 0x000fce0000000f00 */
.L_x_57:
[----:B------:R-:W-:Y:S05]  /*1370*/  BSYNC.RECONVERGENT B0 ;  /* 0x0000000000007941 */ /* 0x000fea0003800200 */
.L_x_56:
[----:B------:R0:W-:Y:S04]  /*1380*/  STG.E desc[UR8][R4.64+-0x100], R11 ;  /* 0xffff000b04007986 */ /* 0x0001e8000c101908 */
[----:B------:R-:W2:Y:S01]  /*1390*/  LDG.E R0, desc[UR8][R6.64+-0x80] ;  /* 0xffff800806007981 */ /* 0x000ea2000c1e1900 */
[----:B------:R-:W-:Y:S01]  /*13a0*/  HFMA2 R9, -RZ, RZ, 0.96630859375, -0.0022525787353515625 ;  /* 0x3bbb989dff097431 */ /* 0x000fe200000001ff */
[----:B------:R-:W-:Y:S01]  /*13b0*/  MOV R10, 0x437c0000 ;  /* 0x437c0000000a7802 */ /* 0x000fe20000000f00 */
[----:B------:R-:W-:Y:S03]  /*13c0*/  BSSY.RECONVERGENT B0, `(.L_x_58) ;  /* 0x0000015000007945 */ /* 0x000fe60003800200 */
[----:B--2---:R-:W-:-:S04]  /*13d0*/  FFMA.SAT R9, R0, R9, 0.5 ;  /* 0x3f00000000097423 */ /* 0x004fc80000002009 */
[----:B------:R-:W-:Y:S02]  /*13e0*/  FFMA.RM R9, R9, R10, 12582913 ;  /* 0x4b40000109097423 */ /* 0x000fe4000000400a */
[----:B------:R-:W0:Y:S02]  /*13f0*/  MUFU.RCP R10, R3 ;  /* 0x00000003000a7308 */ /* 0x000e240000001000 */
[C---:B------:R-:W-:Y:S01]  /*1400*/  FADD R13, R9.reuse, -12583039 ;  /* 0xcb40007f090d7421 */ /* 0x040fe20000000000 */
[----:B------:R-:W-:-:S03]  /*1410*/  SHF.L.U32 R9, R9, 0x17, RZ ;  /* 0x0000001709097819 */ /* 0x000fc600000006ff */
[----:B------:R-:W-:-:S04]  /*1420*/  FFMA R13, R0, 1.4426950216293334961, -R13 ;  /* 0x3fb8aa3b000d7823 */ /* 0x000fc8000000080d */
[----:B------:R-:W-:-:S04]  /*1430*/  FFMA R13, R0, 1.925963033500011079e-08, R13 ;  /* 0x32a57060000d7823 */ /* 0x000fc8000000000d */
[----:B------:R-:W1:Y:S01]  /*1440*/  MUFU.EX2 R0, R13 ;  /* 0x0000000d00007308 */ /* 0x000e620000000800 */
[----:B0-----:R-:W-:Y:S01]  /*1450*/  FFMA R11, -R3, R10, 1 ;  /* 0x3f800000030b7423 */ /* 0x001fe2000000010a */
[----:B-1----:R-:W-:-:S03]  /*1460*/  FMUL R12, R9, R0 ;  /* 0x00000000090c7220 */ /* 0x002fc60000400000 */
[----:B------:R-:W-:-:S03]  /*1470*/  FFMA R0, R10, R11, R10 ;  /* 0x0000000b0a007223 */ /* 0x000fc6000000000a */
[----:B------:R-:W0:Y:S01]  /*1480*/  FCHK P0, R12, R3 ;  /* 0x000000030c007302 */ /* 0x000e220000000000 */
[----:B------:R-:W-:-:S04]  /*1490*/  FFMA R9, R0, R12, RZ ;  /* 0x0000000c00097223 */ /* 0x000fc800000000ff */
[----:B------:R-:W-:-:S04]  /*14a0*/  FFMA R10, -R3, R9, R12 ;  /* 0x00000009030a7223 */ /* 0x000fc8000000010c */
[----:B------:R-:W-:Y:S01]  /*14b0*/  FFMA R9, R0, R10, R9 ;  /* 0x0000000a00097223 */ /* 0x000fe20000000009 */
[----:B0-----:R-:W-:Y:S06]  /*14c0*/  @!P0 BRA `(.L_x_59) ;  /* 0x0000000000108947 */ /* 0x001fec0003800000 */
[----:B------:R-:W-:Y:S02]  /*14d0*/  MOV R0, R12 ;  /* 0x0000000c00007202 */ /* 0x000fe40000000f00 */
[----:B------:R-:W-:-:S07]  /*14e0*/  MOV R14, 0x1500 ;  /* 0x00001500000e7802 */ /* 0x000fce0000000f00 */
[----:B------:R-:W-:Y:S05]  /*14f0*/  CALL.REL.NOINC `($__internal_1_$__cuda_sm3x_div_rn_noftz_f32_slowpath) ;  /* 0x0000000000f07944 */ /* 0x000fea0003c00000 */
[----:B------:R-:W-:-:S07]  /*1500*/  MOV R9, R0 ;  /* 0x0000000000097202 */ /* 0x000fce0000000f00 */
.L_x_59:
[----:B------:R-:W-:Y:S05]  /*1510*/  BSYNC.RECONVERGENT B0 ;  /* 0x0000000000007941 */ /* 0x000fea0003800200 */
.L_x_58:
[----:B------:R0:W-:Y:S04]  /*1520*/  STG.E desc[UR8][R4.64+-0x80], R9 ;  /* 0xffff800904007986 */ /* 0x0001e8000c101908 */
[----:B------:R-:W2:Y:S01]  /*1530*/  LDG.E R0, desc[UR8][R6.64] ;  /* 0x0000000806007981 */ /* 0x000ea2000c1e1900 */
[----:B------:R-:W-:Y:S01]  /*1540*/  HFMA2 R11, -RZ, RZ, 0.96630859375, -0.0022525787353515625 ;  /* 0x3bbb989dff0b7431 */ /* 0x000fe200000001ff */
[----:B------:R-:W-:Y:S01]  /*1550*/  MOV R13, 0x437c0000 ;  /* 0x437c0000000d7802 */ /* 0x000fe20000000f00 */
[----:B------:R-:W0:Y:S01]  /*1560*/  MUFU.RCP R14, R3 ;  /* 0x00000003000e7308 */ /* 0x000e220000001000 */
[----:B------:R-:W-:Y:S01]  /*1570*/  BSSY.RECONVERGENT B0, `(.L_x_60) ;  /* 0x0000014000007945 */ /* 0x000fe20003800200 */
[----:B0-----:R-:W-:Y:S01]  /*1580*/  FFMA R9, -R3, R14, 1 ;  /* 0x3f80000003097423 */ /* 0x001fe2000000010e */
[----:B--2---:R-:W-:-:S04]  /*1590*/  FFMA.SAT R10, R0, R11, 0.5 ;  /* 0x3f000000000a7423 */ /* 0x004fc8000000200b */
[----:B------:R-:W-:-:S04]  /*15a0*/  FFMA.RM R10, R10, R13, 12582913 ;  /* 0x4b4000010a0a7423 */ /* 0x000fc8000000400d */
[C---:B------:R-:W-:Y:S01]  /*15b0*/  FADD R11, R10.reuse, -12583039 ;  /* 0xcb40007f0a0b7421 */ /* 0x040fe20000000000 */
[----:B------:R-:W-:-:S03]  /*15c0*/  SHF.L.U32 R10, R10, 0x17, RZ ;  /* 0x000000170a0a7819 */ /* 0x000fc600000006ff */
[----:B------:R-:W-:-:S04]  /*15d0*/  FFMA R11, R0, 1.4426950216293334961, -R11 ;  /* 0x3fb8aa3b000b7823 */ /* 0x000fc8000000080b */
[----:B------:R-:W-:Y:S01]  /*15e0*/  FFMA R11, R0, 1.925963033500011079e-08, R11 ;  /* 0x32a57060000b7823 */ /* 0x000fe2000000000b */
[----:B------:R-:W-:-:S05]  /*15f0*/  FFMA R0, R14, R9, R14 ;  /* 0x000000090e007223 */ /* 0x000fca000000000e */
[----:B------:R-:W0:Y:S02]  /*1600*/  MUFU.EX2 R11, R11 ;  /* 0x0000000b000b7308 */ /* 0x000e240000000800 */
[----:B0-----:R-:W-:-:S06]  /*1610*/  FMUL R12, R10, R11 ;  /* 0x0000000b0a0c7220 */ /* 0x001fcc0000400000 */
        /* <DEDUP_REMOVED lines=9> */
.L_x_61:
[----:B------:R-:W-:Y:S05]  /*16b0*/  BSYNC.RECONVERGENT B0 ;  /* 0x0000000000007941 */ /* 0x000fea0003800200 */
.L_x_60:
[----:B------:R0:W-:Y:S04]  /*16c0*/  STG.E desc[UR8][R4.64], R9 ;  /* 0x0000000904007986 */ /* 0x0001e8000c101908 */
[----:B------:R1:W2:Y:S01]  /*16d0*/  LDG.E R6, desc[UR8][R6.64+0x80] ;  /* 0x0000800806067981 */ /* 0x0002a2000c1e1900 */
[----:B------:R-:W-:Y:S01]  /*16e0*/  HFMA2 R11, -RZ, RZ, 0.96630859375, -0.0022525787353515625 ;  /* 0x3bbb989dff0b7431 */ /* 0x000fe200000001ff */
[----:B------:R-:W-:Y:S01]  /*16f0*/  MOV R13, 0x437c0000 ;  /* 0x437c0000000d7802 */ /* 0x000fe20000000f00 */
[----:B------:R-:W1:Y:S01]  /*1700*/  MUFU.RCP R12, R3 ;  /* 0x00000003000c7308 */ /* 0x000e620000001000 */
[----:B------:R-:W-:Y:S01]  /*1710*/  BSSY.RECONVERGENT B0, `(.L_x_62) ;  /* 0x0000014000007945 */ /* 0x000fe20003800200 */
[----:B-1----:R-:W-:Y:S01]  /*1720*/  FFMA R7, -R3, R12, 1 ;  /* 0x3f80000003077423 */ /* 0x002fe2000000010c */
[----:B--2---:R-:W-:-:S04]  /*1730*/  FFMA.SAT R0, R6, R11, 0.5 ;  /* 0x3f00000006007423 */ /* 0x004fc8000000200b */
[----:B------:R-:W-:-:S04]  /*1740*/  FFMA.RM R0, R0, R13, 12582913 ;  /* 0x4b40000100007423 */ /* 0x000fc8000000400d */
[C---:B------:R-:W-:Y:S01]  /*1750*/  FADD R11, R0.reuse, -12583039 ;  /* 0xcb40007f000b7421 */ /* 0x040fe20000000000 */
[----:B------:R-:W-:-:S03]  /*1760*/  SHF.L.U32 R0, R0, 0x17, RZ ;  /* 0x0000001700007819 */ /* 0x000fc600000006ff */
[----:B------:R-:W-:-:S04]  /*1770*/  FFMA R11, R6, 1.4426950216293334961, -R11 ;  /* 0x3fb8aa3b060b7823 */ /* 0x000fc8000000080b */
[----:B------:R-:W-:-:S06]  /*1780*/  FFMA R11, R6, 1.925963033500011079e-08, R11 ;  /* 0x32a57060060b7823 */ /* 0x000fcc000000000b */
[----:B------:R-:W1:Y:S02]  /*1790*/  MUFU.EX2 R11, R11 ;  /* 0x0000000b000b7308 */ /* 0x000e640000000800 */
[----:B-1----:R-:W-:Y:S01]  /*17a0*/  FMUL R10, R0, R11 ;  /* 0x0000000b000a7220 */ /* 0x002fe20000400000 */
[----:B------:R-:W-:-:S05]  /*17b0*/  FFMA R0, R12, R7, R12 ;  /* 0x000000070c007223 */ /* 0x000fca000000000c */
[----:B------:R-:W1:Y:S01]  /*17c0*/  FCHK P0, R10, R3 ;  /* 0x000000030a007302 */ /* 0x000e620000000000 */
[----:B------:R-:W-:-:S04]  /*17d0*/  FFMA R6, R0, R10, RZ ;  /* 0x0000000a00067223 */ /* 0x000fc800000000ff */
[----:B------:R-:W-:-:S04]  /*17e0*/  FFMA R7, -R3, R6, R10 ;  /* 0x0000000603077223 */ /* 0x000fc8000000010a */
[----:B------:R-:W-:Y:S01]  /*17f0*/  FFMA R7, R0, R7, R6 ;  /* 0x0000000700077223 */ /* 0x000fe20000000006 */
[----:B01----:R-:W-:Y:S06]  /*1800*/  @!P0 BRA `(.L_x_63) ;  /* 0x0000000000108947 */ /* 0x003fec0003800000 */
[----:B------:R-:W-:Y:S02]  /*1810*/  MOV R0, R10 ;  /* 0x0000000a00007202 */ /* 0x000fe40000000f00 */
[----:B------:R-:W-:-:S07]  /*1820*/  MOV R14, 0x1840 ;  /* 0x00001840000e7802 */ /* 0x000fce0000000f00 */
[----:B------:R-:W-:Y:S05]  /*1830*/  CALL.REL.NOINC `($__internal_1_$__cuda_sm3x_div_rn_noftz_f32_slowpath) ;  /* 0x0000000000207944 */ /* 0x000fea0003c00000 */
[----:B------:R-:W-:-:S07]  /*1840*/  MOV R7, R0 ;  /* 0x0000000000077202 */ /* 0x000fce0000000f00 */
.L_x_63:
[----:B------:R-:W-:Y:S05]  /*1850*/  BSYNC.RECONVERGENT B0 ;  /* 0x0000000000007941 */ /* 0x000fea0003800200 */
.L_x_62:
[----:B------:R0:W-:Y:S01]  /*1860*/  STG.E desc[UR8][R4.64+0x80], R7 ;  /* 0x0000800704007986 */ /* 0x0001e2000c101908 */
[----:B------:R-:W-:Y:S02]  /*1870*/  IADD3 R2, PT, PT, R2, 0x80, RZ ;  /* 0x0000008002027810 */ /* 0x000fe40007ffe0ff */
[----:B------:R-:W-:Y:S02]  /*1880*/  IADD3 R8, PT, PT, R8, 0x80, RZ ;  /* 0x0000008008087810 */ /* 0x000fe40007ffe0ff */
[----:B------:R-:W-:-:S13]  /*1890*/  ISETP.GE.AND P0, PT, R2, UR11, PT ;  /* 0x0000000b02007c0c */ /* 0x000fda000bf06270 */
[----:B0-----:R-:W-:Y:S05]  /*18a0*/  @!P0 BRA `(.L_x_64) ;  /* 0xfffffff800388947 */ /* 0x001fea000383ffff */
[----:B------:R-:W-:Y:S05]  /*18b0*/  EXIT ;  /* 0x000000000000794d */ /* 0x000fea0003800000 */
        .weak           $__internal_1_$__cuda_sm3x_div_rn_noftz_f32_slowpath
        .type           $__internal_1_$__cuda_sm3x_div_rn_noftz_f32_slowpath,@function
        .size           $__internal_1_$__cuda_sm3x_div_rn_noftz_f32_slowpath,(.L_x_78 - $__internal_1_$__cuda_sm3x_div_rn_noftz_f32_slowpath)
$__internal_1_$__cuda_sm3x_div_rn_noftz_f32_slowpath:
[----:B------:R-:W-:Y:S01]  /*18c0*/  SHF.R.U32.HI R13, RZ, 0x17, R3 ;  /* 0x00000017ff0d7819 */ /* 0x000fe20000011603 */
[----:B------:R-:W-:Y:S01]  /*18d0*/  BSSY.RECONVERGENT B2, `(.L_x_65) ;  /* 0x0000063000027945 */ /* 0x000fe20003800200 */
[----:B------:R-:W-:Y:S02]  /*18e0*/  SHF.R.U32.HI R18, RZ, 0x17, R0 ;  /* 0x00000017ff127819 */ /* 0x000fe40000011600 */
[----:B------:R-:W-:Y:S02]  /*18f0*/  LOP3.LUT R13, R13, 0xff, RZ, 0xc0, !PT ;  /* 0x000000ff0d0d7812 */ /* 0x000fe400078ec0ff */
[----:B------:R-:W-:Y:S02]  /*1900*/  LOP3.LUT R18, R18, 0xff, RZ, 0xc0, !PT ;  /* 0x000000ff12127812 */ /* 0x000fe400078ec0ff */
[----:B------:R-:W-:Y:S02]  /*1910*/  IADD3 R20, PT, PT, R13, -0x1, RZ ;  /* 0xffffffff0d147810 */ /* 0x000fe40007ffe0ff */
[----:B------:R-:W-:-:S02]  /*1920*/  IADD3 R19, PT, PT, R18, -0x1, RZ ;  /* 0xffffffff12137810 */ /* 0x000fc40007ffe0ff */
[----:B------:R-:W-:Y:S02]  /*1930*/  ISETP.GT.U32.AND P0, PT, R20, 0xfd, PT ;  /* 0x000000fd1400780c */ /* 0x000fe40003f04070 */
[----:B------:R-:W-:Y:S02]  /*1940*/  MOV R17, R3 ;  /* 0x0000000300117202 */ /* 0x000fe40000000f00 */
[----:B------:R-:W-:-:S13]  /*1950*/  ISETP.GT.U32.OR P0, PT, R19, 0xfd, P0 ;  /* 0x000000fd1300780c */ /* 0x000fda0000704470 */
[----:B------:R-:W-:Y:S01]  /*1960*/  @!P0 MOV R12, RZ ;  /* 0x000000ff000c8202 */ /* 0x000fe20000000f00 */
        /* <DEDUP_REMOVED lines=22> */
[----:B------:R-:W-:-:S03]  /*1ad0*/  @!P1 FFMA R17, R3, 1.84467440737095516160e+19, RZ ;  /* 0x5f80000003119823 */ /* 0x000fc600000000ff */
[----:B------:R-:W-:-:S07]  /*1ae0*/  @!P1 IADD3 R12, PT, PT, R12, 0x40, RZ ;  /* 0x000000400c0c9810 */ /* 0x000fce0007ffe0ff */
.L_x_66:
[----:B------:R-:W-:Y:S01]  /*1af0*/  LEA R20, R13, 0xc0800000, 0x17 ;  /* 0xc08000000d147811 */ /* 0x000fe200078eb8ff */
[----:B------:R-:W-:Y:S01]  /*1b00*/  BSSY.RECONVERGENT B3, `(.L_x_71) ;  /* 0x0000036000037945 */ /* 0x000fe20003800200 */
[----:B------:R-:W-:Y:S02]  /*1b10*/  IADD3 R18, PT, PT, R18, -0x7f, RZ ;  /* 0xffffff8112127810 */ /* 0x000fe40007ffe0ff */
[----:B------:R-:W-:-:S03]  /*1b20*/  IADD3 R21, PT, PT, -R20, R17, RZ ;  /* 0x0000001114157210 */ /* 0x000fc60007ffe1ff */
[C---:B------:R-:W-:Y:S01]  /*1b30*/  IMAD R0, R18.reuse, -0x800000, R0 ;  /* 0xff80000012007824 */ /* 0x040fe200078e0200 */
[----:B------:R0:W1:Y:S01]  /*1b40*/  MUFU.RCP R20, R21 ;  /* 0x0000001500147308 */ /* 0x0000620000001000 */
[----:B------:R-:W-:Y:S01]  /*1b50*/  FADD.FTZ R19, -R21, -RZ ;  /* 0x800000ff15137221 */ /* 0x000fe20000010100 */
[----:B0-----:R-:W-:-:S04]  /*1b60*/  IADD3 R21, PT, PT, R18, 0x7f, -R13 ;  /* 0x0000007f12157810 */ /* 0x001fc80007ffe80d */
[----:B------:R-:W-:Y:S01]  /*1b70*/  IADD3 R21, PT, PT, R21, R12, RZ ;  /* 0x0000000c15157210 */ /* 0x000fe20007ffe0ff */
[----:B-1----:R-:W-:-:S04]  /*1b80*/  FFMA R17, R20, R19, 1 ;  /* 0x3f80000014117423 */ /* 0x002fc80000000013 */
        /* <DEDUP_REMOVED lines=19> */
[-CC-:B------:R-:W-:Y:S01]  /*1cc0*/  FFMA.RZ R12, R17, R19.reuse, R20.reuse ;  /* 0x00000013110c7223 */ /* 0x180fe2000000c014 */
[C---:B------:R-:W-:Y:S02]  /*1cd0*/  ISETP.NE.AND P3, PT, R13.reuse, RZ, PT ;  /* 0x000000ff0d00720c */ /* 0x040fe40003f65270 */
[----:B------:R-:W-:Y:S02]  /*1ce0*/  ISETP.NE.AND P1, PT, R13, RZ, PT ;  /* 0x000000ff0d00720c */ /* 0x000fe40003f25270 */
[----:B------:R-:W-:Y:S01]  /*1cf0*/  LOP3.LUT R18, R12, 0x7fffff, RZ, 0xc0, !PT ;  /* 0x007fffff0c127812 */ /* 0x000fe200078ec0ff */
[CCC-:B------:R-:W-:Y:S01]  /*1d00*/  FFMA.RP R12, R17.reuse, R19.reuse, R20.reuse ;  /* 0x00000013110c7223 */ /* 0x1c0fe20000008014 */
[----:B------:R-:W-:Y:S01]  /*1d10*/  FFMA.RM R17, R17, R19, R20 ;  /* 0x0000001311117223 */ /* 0x000fe20000004014 */
[----:B------:R-:W-:Y:S02]  /*1d20*/  IADD3 R19, PT, PT, R13, 0x20, RZ ;  /* 0x000000200d137810 */ /* 0x000fe40007ffe0ff */
[----:B------:R-:W-:-:S02]  /*1d30*/  LOP3.LUT R18, R18, 0x800000, RZ, 0xfc, !PT ;  /* 0x0080000012127812 */ /* 0x000fc400078efcff */
[----:B------:R-:W-:Y:S02]  /*1d40*/  IADD3 R13, PT, PT, -R13, RZ, RZ ;  /* 0x000000ff0d0d7210 */ /* 0x000fe40007ffe1ff */
[----:B------:R-:W-:Y:S02]  /*1d50*/  SHF.L.U32 R19, R18, R19, RZ ;  /* 0x0000001312137219 */ /* 0x000fe400000006ff */
[----:B------:R-:W-:Y:S02]  /*1d60*/  FSETP.NEU.FTZ.AND P0, PT, R12, R17, PT ;  /* 0x000000110c00720b */ /* 0x000fe40003f1d000 */
[----:B------:R-:W-:Y:S02]  /*1d70*/  SEL R13, R13, RZ, P3 ;  /* 0x000000ff0d0d7207 */ /* 0x000fe40001800000 */
[----:B------:R-:W-:Y:S02]  /*1d80*/  ISETP.NE.AND P1, PT, R19, RZ, P1 ;  /* 0x000000ff1300720c */ /* 0x000fe40000f25270 */
[----:B------:R-:W-:-:S02]  /*1d90*/  SHF.R.U32.HI R13, RZ, R13, R18 ;  /* 0x0000000dff0d7219 */ /* 0x000fc40000011612 */
[----:B------:R-:W-:Y:S02]  /*1da0*/  PLOP3.LUT P0, PT, P0, P1, PT, 0xf8, 0x8f ;  /* 0x00000000008f781c */ /* 0x000fe40000703f70 */
[----:B------:R-:W-:Y:S02]  /*1db0*/  SHF.R.U32.HI R17, RZ, 0x1, R13 ;  /* 0x00000001ff117819 */ /* 0x000fe4000001160d */
[----:B------:R-:W-:-:S04]  /*1dc0*/  SEL R12, RZ, 0x1, !P0 ;  /* 0x00000001ff0c7807 */ /* 0x000fc80004000000 */
[----:B------:R-:W-:-:S04]  /*1dd0*/  LOP3.LUT R12, R12, 0x1, R17, 0xf8, !PT ;  /* 0x000000010c0c7812 */ /* 0x000fc800078ef811 */
[----:B------:R-:W-:-:S04]  /*1de0*/  LOP3.LUT R12, R12, R13, RZ, 0xc0, !PT ;  /* 0x0000000d0c0c7212 */ /* 0x000fc800078ec0ff */
[----:B------:R-:W-:-:S04]  /*1df0*/  IADD3 R17, PT, PT, R17, R12, RZ ;  /* 0x0000000c11117210 */ /* 0x000fc80007ffe0ff */
[----:B------:R-:W-:Y:S01]  /*1e00*/  LOP3.LUT R0, R17, R0, RZ, 0xfc, !PT ;  /* 0x0000000011007212 */ /* 0x000fe200078efcff */
[----:B------:R-:W-:Y:S06]  /*1e10*/  BRA `(.L_x_74) ;  /* 0x0000000000107947 */ /* 0x000fec0003800000 */
.L_x_73:
[----:B------:R-:W-:-:S04]  /*1e20*/  LOP3.LUT R0, R0, 0x80000000, RZ, 0xc0, !PT ;  /* 0x8000000000007812 */ /* 0x000fc800078ec0ff */
[----:B------:R-:W-:Y:S01]  /*1e30*/  LOP3.LUT R0, R0, 0x7f800000, RZ, 0xfc, !PT ;  /* 0x7f80000000007812 */ /* 0x000fe200078efcff */
[----:B------:R-:W-:Y:S06]  /*1e40*/  BRA `(.L_x_74) ;  /* 0x0000000000047947 */ /* 0x000fec0003800000 */
.L_x_72:
[----:B------:R-:W-:-:S07]  /*1e50*/  LEA R0, R21, R0, 0x17 ;  /* 0x0000000015007211 */ /* 0x000fce00078eb8ff */
.L_x_74:
[----:B------:R-:W-:Y:S05]  /*1e60*/  BSYNC.RECONVERGENT B3 ;  /* 0x0000000000037941 */ /* 0x000fea0003800200 */
.L_x_71:
[----:B------:R-:W-:Y:S05]  /*1e70*/  BRA `(.L_x_75) ;  /* 0x0000000000207947 */ /* 0x000fea0003800000 */
.L_x_70:
[----:B------:R-:W-:-:S04]  /*1e80*/  LOP3.LUT R0, R17, 0x80000000, R0, 0x48, !PT ;  /* 0x8000000011007812 */ /* 0x000fc800078e4800 */
[----:B------:R-:W-:Y:S01]  /*1e90*/  LOP3.LUT R0, R0, 0x7f800000, RZ, 0xfc, !PT ;  /* 0x7f80000000007812 */ /* 0x000fe200078efcff */
[----:B------:R-:W-:Y:S06]  /*1ea0*/  BRA `(.L_x_75) ;  /* 0x0000000000147947 */ /* 0x000fec0003800000 */
.L_x_69:
[----:B------:R-:W-:Y:S01]  /*1eb0*/  LOP3.LUT R0, R17, 0x80000000, R0, 0x48, !PT ;  /* 0x8000000011007812 */ /* 0x000fe200078e4800 */
[----:B------:R-:W-:Y:S06]  /*1ec0*/  BRA `(.L_x_75) ;  /* 0x00000000000c7947 */ /* 0x000fec0003800000 */
.L_x_68:
[----:B------:R-:W0:Y:S01]  /*1ed0*/  MUFU.RSQ R0, -QNAN ;  /* 0xffc0000000007908 */ /* 0x000e220000001400 */
[----:B------:R-:W-:Y:S05]  /*1ee0*/  BRA `(.L_x_75) ;  /* 0x0000000000047947 */ /* 0x000fea0003800000 */
.L_x_67:
[----:B------:R-:W-:-:S07]  /*1ef0*/  FADD.FTZ R0, R0, R3 ;  /* 0x0000000300007221 */ /* 0x000fce0000010000 */
.L_x_75:
[----:B------:R-:W-:Y:S05]  /*1f00*/  BSYNC.RECONVERGENT B2 ;  /* 0x0000000000027941 */ /* 0x000fea0003800200 */
.L_x_65:
[----:B------:R-:W-:Y:S01]  /*1f10*/  HFMA2 R13, -RZ, RZ, 0, 0 ;  /* 0x00000000ff0d7431 */ /* 0x000fe200000001ff */
[----:B------:R-:W-:-:S04]  /*1f20*/  MOV R12, R14 ;  /* 0x0000000e000c7202 */ /* 0x000fc80000000f00 */
[----:B0-----:R-:W-:Y:S05]  /*1f30*/  RET.REL.NODEC R12 `(_Z21softmax_f32_f32_naiveILi4EEvPfiiS0_) ;  /* 0xffffffe00c307950 */ /* 0x001fea0003c3ffff */
.L_x_76:
        /* <DEDUP_REMOVED lines=12> */
.L_x_78:


//--------------------- .nv.shared._Z24softmax_f32_f32_optimizeILi4EEvPfiiS0_ --------------------------
	.section	.nv.shared._Z24softmax_f32_f32_optimizeILi4EEvPfiiS0_,"aw",@nobits
	.sectionflags	@""
	.align	16
	.zero		1024


//--------------------- .nv.shared.reserved.0     --------------------------
	.section	.nv.shared.reserved.0,"aw",@nobits
	.weak		__nv_reservedSMEM_offset_0_alias
	.size		__nv_reservedSMEM_offset_0_alias, 0, 64
	.other		__nv_reservedSMEM_offset_0_alias,@"STO_CUDA_RESERVED_SHARED STV_DEFAULT"
__nv_reservedSMEM_offset_0_alias:
	.zero		0
	.zero		64


//--------------------- .nv.shared._Z21softmax_f32_f32_naiveILi4EEvPfiiS0_ --------------------------
	.section	.nv.shared._Z21softmax_f32_f32_naiveILi4EEvPfiiS0_,"aw",@nobits
	.sectionflags	@""
	.align	16
	.zero		1024


//--------------------- .nv.constant0._Z24softmax_f32_f32_optimizeILi4EEvPfiiS0_ --------------------------
	.section	.nv.constant0._Z24softmax_f32_f32_optimizeILi4EEvPfiiS0_,"a",@progbits
	.sectionflags	@""
	.align	4
.nv.constant0._Z24softmax_f32_f32_optimizeILi4EEvPfiiS0_:
	.zero		920


//--------------------- .nv.constant0._Z21softmax_f32_f32_naiveILi4EEvPfiiS0_ --------------------------
	.section	.nv.constant0._Z21softmax_f32_f32_naiveILi4EEvPfiiS0_,"a",@progbits
	.sectionflags	@""
	.align	4
.nv.constant0._Z21softmax_f32_f32_naiveILi4EEvPfiiS0_:
	.zero		920


//--------------------- SYMBOLS --------------------------

	.type		.nv.reservedSmem.offset0,@object
	.size		.nv.reservedSmem.offset0,0x4
	.type		.nv.reservedSmem.cap,@object
	.size		.nv.reservedSmem.cap,0x4
